//
// Generated by NVIDIA NVVM Compiler
//
// Compiler Build ID: CL-36424714
// Cuda compilation tools, release 13.0, V13.0.88
// Based on NVVM 20.0.0
//

.version 9.0
.target sm_100
.address_size 64

	// .globl	_Z10kernel_FFTiP7double2S0_

.visible .entry _Z10kernel_FFTiP7double2S0_(
	.param .u32 _Z10kernel_FFTiP7double2S0__param_0,
	.param .u64 .ptr .align 1 _Z10kernel_FFTiP7double2S0__param_1,
	.param .u64 .ptr .align 1 _Z10kernel_FFTiP7double2S0__param_2
)
{
	.reg .pred 	%p<28>;
	.reg .b16 	%rs<9>;
	.reg .b32 	%r<173>;
	.reg .b64 	%rd<57>;
	.reg .b64 	%fd<229>;

	ld.param.u32 	%r74, [_Z10kernel_FFTiP7double2S0__param_0];
	ld.param.u64 	%rd5, [_Z10kernel_FFTiP7double2S0__param_1];
	ld.param.u64 	%rd6, [_Z10kernel_FFTiP7double2S0__param_2];
	cvta.to.global.u64 	%rd1, %rd5;
	cvta.to.global.u64 	%rd2, %rd6;
	setp.lt.u32 	%p1, %r74, 2;
	mov.b32 	%r145, 0;
	@%p1 bra 	$L__BB0_3;
	mov.b32 	%r145, 0;
	mov.u32 	%r144, %r74;
$L__BB0_2:
	add.s32 	%r145, %r145, 1;
	shr.s32 	%r144, %r144, 1;
	setp.gt.u32 	%p2, %r144, 1;
	@%p2 bra 	$L__BB0_2;
$L__BB0_3:
	mov.u32 	%r77, %ctaid.x;
	mov.u32 	%r78, %nctaid.x;
	div.u32 	%r79, %r74, %r78;
	mov.u32 	%r80, %tid.x;
	mad.lo.s32 	%r81, %r79, %r77, %r80;
	mul.lo.s32 	%r6, %r81, %r74;
	setp.lt.s32 	%p3, %r74, 1;
	setp.eq.s32 	%p4, %r145, 0;
	or.pred  	%p5, %p3, %p4;
	@%p5 bra 	$L__BB0_16;
	and.b32  	%r7, %r145, 3;
	and.b32  	%r8, %r145, -4;
	mov.b32 	%r146, 0;
$L__BB0_5:
	setp.lt.u32 	%p6, %r145, 4;
	mov.b32 	%r152, 0;
	mov.u32 	%r151, %r146;
	@%p6 bra 	$L__BB0_9;
	mov.b32 	%r153, 0;
	mov.u32 	%r151, %r146;
	mov.u32 	%r149, %r153;
$L__BB0_7:
	shl.b32 	%r86, %r151, 2;
	and.b32  	%r87, %r86, 4;
	shr.u32 	%r88, %r151, 2;
	shl.b32 	%r89, %r153, 3;
	or.b32  	%r90, %r89, %r87;
	and.b32  	%r91, %r151, 2;
	or.b32  	%r92, %r91, %r90;
	and.b32  	%r93, %r88, 1;
	or.b32  	%r94, %r93, %r92;
	shr.u32 	%r95, %r151, 3;
	shl.b32 	%r96, %r94, 1;
	and.b32  	%r97, %r95, 1;
	or.b32  	%r153, %r97, %r96;
	shr.u32 	%r151, %r151, 4;
	add.s32 	%r149, %r149, 4;
	setp.ne.s32 	%p7, %r149, %r8;
	@%p7 bra 	$L__BB0_7;
	shl.b32 	%r152, %r153, 1;
$L__BB0_9:
	setp.eq.s32 	%p8, %r7, 0;
	@%p8 bra 	$L__BB0_13;
	setp.eq.s32 	%p9, %r7, 1;
	and.b32  	%r98, %r151, 1;
	add.s32 	%r153, %r98, %r152;
	@%p9 bra 	$L__BB0_13;
	setp.eq.s32 	%p10, %r7, 2;
	shr.u32 	%r99, %r151, 1;
	shl.b32 	%r100, %r153, 1;
	and.b32  	%r101, %r99, 1;
	or.b32  	%r153, %r101, %r100;
	@%p10 bra 	$L__BB0_13;
	shr.u32 	%r102, %r151, 2;
	shl.b32 	%r103, %r153, 1;
	and.b32  	%r104, %r102, 1;
	or.b32  	%r153, %r104, %r103;
$L__BB0_13:
	setp.le.s32 	%p11, %r153, %r146;
	@%p11 bra 	$L__BB0_15;
	add.s32 	%r105, %r146, %r6;
	add.s32 	%r106, %r153, %r6;
	mul.wide.s32 	%rd7, %r105, 16;
	add.s64 	%rd8, %rd2, %rd7;
	ld.global.v2.f64 	{%fd1, %fd2}, [%rd8];
	mul.wide.s32 	%rd9, %r106, 16;
	add.s64 	%rd10, %rd2, %rd9;
	ld.global.v2.f64 	{%fd3, %fd4}, [%rd10];
	st.global.v2.f64 	[%rd8], {%fd3, %fd4};
	st.global.v2.f64 	[%rd10], {%fd1, %fd2};
$L__BB0_15:
	add.s32 	%r146, %r146, 1;
	setp.eq.s32 	%p12, %r146, %r74;
	@%p12 bra 	$L__BB0_16;
	bra.uni 	$L__BB0_5;
$L__BB0_16:
	setp.lt.s32 	%p13, %r74, 2;
	@%p13 bra 	$L__BB0_37;
	mov.b32 	%r154, 2;
$L__BB0_18:
	shr.u32 	%r26, %r154, 1;
	add.s32 	%r108, %r154, -1;
	not.b32 	%r109, %r154;
	and.b32  	%r110, %r109, %r108;
	popc.b32 	%r111, %r110;
	shr.u32 	%r27, %r74, %r111;
	setp.ne.s32 	%p14, %r154, %r74;
	@%p14 bra 	$L__BB0_26;
	setp.lt.u32 	%p22, %r74, 8;
	max.u32 	%r28, %r26, 1;
	and.b32  	%r29, %r28, 3;
	mov.b32 	%r157, 0;
	mov.u32 	%r158, %r157;
	@%p22 bra 	$L__BB0_22;
	and.b32  	%r158, %r28, 2147483644;
	mov.b32 	%r157, 0;
	mov.u32 	%r156, %r157;
$L__BB0_21:
	add.s32 	%r135, %r156, %r6;
	add.s32 	%r136, %r135, %r26;
	mul.wide.s32 	%rd37, %r136, 16;
	add.s64 	%rd38, %rd2, %rd37;
	ld.global.v2.f64 	{%fd117, %fd118}, [%rd38];
	mul.wide.u32 	%rd39, %r157, 16;
	add.s64 	%rd40, %rd1, %rd39;
	ld.global.v2.f64 	{%fd119, %fd120}, [%rd40];
	mul.f64 	%fd121, %fd117, %fd119;
	mul.f64 	%fd122, %fd118, %fd120;
	sub.f64 	%fd123, %fd121, %fd122;
	mul.f64 	%fd124, %fd117, %fd120;
	fma.rn.f64 	%fd125, %fd118, %fd119, %fd124;
	mul.wide.s32 	%rd41, %r135, 16;
	add.s64 	%rd42, %rd2, %rd41;
	ld.global.v2.f64 	{%fd126, %fd127}, [%rd42];
	sub.f64 	%fd128, %fd126, %fd123;
	sub.f64 	%fd129, %fd127, %fd125;
	st.global.v2.f64 	[%rd38], {%fd128, %fd129};
	ld.global.f64 	%fd130, [%rd42];
	add.f64 	%fd131, %fd123, %fd130;
	add.f64 	%fd132, %fd127, %fd125;
	st.global.v2.f64 	[%rd42], {%fd131, %fd132};
	add.s32 	%r137, %r157, %r27;
	ld.global.v2.f64 	{%fd133, %fd134}, [%rd38+16];
	mul.wide.u32 	%rd43, %r137, 16;
	add.s64 	%rd44, %rd1, %rd43;
	ld.global.v2.f64 	{%fd135, %fd136}, [%rd44];
	mul.f64 	%fd137, %fd133, %fd135;
	mul.f64 	%fd138, %fd134, %fd136;
	sub.f64 	%fd139, %fd137, %fd138;
	mul.f64 	%fd140, %fd133, %fd136;
	fma.rn.f64 	%fd141, %fd134, %fd135, %fd140;
	ld.global.v2.f64 	{%fd142, %fd143}, [%rd42+16];
	sub.f64 	%fd144, %fd142, %fd139;
	sub.f64 	%fd145, %fd143, %fd141;
	st.global.v2.f64 	[%rd38+16], {%fd144, %fd145};
	ld.global.f64 	%fd146, [%rd42+16];
	add.f64 	%fd147, %fd139, %fd146;
	add.f64 	%fd148, %fd143, %fd141;
	st.global.v2.f64 	[%rd42+16], {%fd147, %fd148};
	add.s32 	%r138, %r137, %r27;
	ld.global.v2.f64 	{%fd149, %fd150}, [%rd38+32];
	mul.wide.u32 	%rd45, %r138, 16;
	add.s64 	%rd46, %rd1, %rd45;
	ld.global.v2.f64 	{%fd151, %fd152}, [%rd46];
	mul.f64 	%fd153, %fd149, %fd151;
	mul.f64 	%fd154, %fd150, %fd152;
	sub.f64 	%fd155, %fd153, %fd154;
	mul.f64 	%fd156, %fd149, %fd152;
	fma.rn.f64 	%fd157, %fd150, %fd151, %fd156;
	ld.global.v2.f64 	{%fd158, %fd159}, [%rd42+32];
	sub.f64 	%fd160, %fd158, %fd155;
	sub.f64 	%fd161, %fd159, %fd157;
	st.global.v2.f64 	[%rd38+32], {%fd160, %fd161};
	ld.global.f64 	%fd162, [%rd42+32];
	add.f64 	%fd163, %fd155, %fd162;
	add.f64 	%fd164, %fd159, %fd157;
	st.global.v2.f64 	[%rd42+32], {%fd163, %fd164};
	add.s32 	%r139, %r138, %r27;
	ld.global.v2.f64 	{%fd165, %fd166}, [%rd38+48];
	mul.wide.u32 	%rd47, %r139, 16;
	add.s64 	%rd48, %rd1, %rd47;
	ld.global.v2.f64 	{%fd167, %fd168}, [%rd48];
	mul.f64 	%fd169, %fd165, %fd167;
	mul.f64 	%fd170, %fd166, %fd168;
	sub.f64 	%fd171, %fd169, %fd170;
	mul.f64 	%fd172, %fd165, %fd168;
	fma.rn.f64 	%fd173, %fd166, %fd167, %fd172;
	ld.global.v2.f64 	{%fd174, %fd175}, [%rd42+48];
	sub.f64 	%fd176, %fd174, %fd171;
	sub.f64 	%fd177, %fd175, %fd173;
	st.global.v2.f64 	[%rd38+48], {%fd176, %fd177};
	ld.global.f64 	%fd178, [%rd42+48];
	add.f64 	%fd179, %fd171, %fd178;
	add.f64 	%fd180, %fd175, %fd173;
	st.global.v2.f64 	[%rd42+48], {%fd179, %fd180};
	add.s32 	%r156, %r156, 4;
	add.s32 	%r157, %r139, %r27;
	setp.ne.s32 	%p23, %r156, %r158;
	@%p23 bra 	$L__BB0_21;
$L__BB0_22:
	setp.eq.s32 	%p24, %r29, 0;
	@%p24 bra 	$L__BB0_36;
	add.s32 	%r140, %r158, %r6;
	add.s32 	%r141, %r140, %r26;
	mul.wide.s32 	%rd49, %r141, 16;
	add.s64 	%rd3, %rd2, %rd49;
	ld.global.v2.f64 	{%fd181, %fd182}, [%rd3];
	mul.wide.u32 	%rd50, %r157, 16;
	add.s64 	%rd51, %rd1, %rd50;
	ld.global.v2.f64 	{%fd183, %fd184}, [%rd51];
	mul.f64 	%fd185, %fd181, %fd183;
	mul.f64 	%fd186, %fd182, %fd184;
	sub.f64 	%fd187, %fd185, %fd186;
	mul.f64 	%fd188, %fd181, %fd184;
	fma.rn.f64 	%fd189, %fd182, %fd183, %fd188;
	mul.wide.s32 	%rd52, %r140, 16;
	add.s64 	%rd4, %rd2, %rd52;
	ld.global.v2.f64 	{%fd190, %fd191}, [%rd4];
	sub.f64 	%fd192, %fd190, %fd187;
	sub.f64 	%fd193, %fd191, %fd189;
	st.global.v2.f64 	[%rd3], {%fd192, %fd193};
	ld.global.f64 	%fd194, [%rd4];
	add.f64 	%fd195, %fd187, %fd194;
	add.f64 	%fd196, %fd191, %fd189;
	st.global.v2.f64 	[%rd4], {%fd195, %fd196};
	setp.eq.s32 	%p25, %r29, 1;
	@%p25 bra 	$L__BB0_36;
	add.s32 	%r142, %r157, %r27;
	ld.global.v2.f64 	{%fd197, %fd198}, [%rd3+16];
	mul.wide.u32 	%rd53, %r142, 16;
	add.s64 	%rd54, %rd1, %rd53;
	ld.global.v2.f64 	{%fd199, %fd200}, [%rd54];
	mul.f64 	%fd201, %fd197, %fd199;
	mul.f64 	%fd202, %fd198, %fd200;
	sub.f64 	%fd203, %fd201, %fd202;
	mul.f64 	%fd204, %fd197, %fd200;
	fma.rn.f64 	%fd205, %fd198, %fd199, %fd204;
	ld.global.v2.f64 	{%fd206, %fd207}, [%rd4+16];
	sub.f64 	%fd208, %fd206, %fd203;
	sub.f64 	%fd209, %fd207, %fd205;
	st.global.v2.f64 	[%rd3+16], {%fd208, %fd209};
	ld.global.f64 	%fd210, [%rd4+16];
	add.f64 	%fd211, %fd203, %fd210;
	add.f64 	%fd212, %fd207, %fd205;
	st.global.v2.f64 	[%rd4+16], {%fd211, %fd212};
	add.s32 	%r37, %r142, %r27;
	setp.eq.s32 	%p26, %r29, 2;
	@%p26 bra 	$L__BB0_36;
	ld.global.v2.f64 	{%fd213, %fd214}, [%rd3+32];
	mul.wide.u32 	%rd55, %r37, 16;
	add.s64 	%rd56, %rd1, %rd55;
	ld.global.v2.f64 	{%fd215, %fd216}, [%rd56];
	mul.f64 	%fd217, %fd213, %fd215;
	mul.f64 	%fd218, %fd214, %fd216;
	sub.f64 	%fd219, %fd217, %fd218;
	mul.f64 	%fd220, %fd213, %fd216;
	fma.rn.f64 	%fd221, %fd214, %fd215, %fd220;
	ld.global.v2.f64 	{%fd222, %fd223}, [%rd4+32];
	sub.f64 	%fd224, %fd222, %fd219;
	sub.f64 	%fd225, %fd223, %fd221;
	st.global.v2.f64 	[%rd3+32], {%fd224, %fd225};
	ld.global.f64 	%fd226, [%rd4+32];
	add.f64 	%fd227, %fd219, %fd226;
	add.f64 	%fd228, %fd223, %fd221;
	st.global.v2.f64 	[%rd4+32], {%fd227, %fd228};
	bra.uni 	$L__BB0_36;
$L__BB0_26:
	mov.b32 	%r159, 0;
	mov.b16 	%rs8, 0;
	cvt.u16.u32 	%rs5, %r154;
	mov.u32 	%r160, %r159;
$L__BB0_27:
	shr.u32 	%r40, %r154, 1;
	add.s32 	%r114, %r40, %r160;
	add.s32 	%r115, %r160, 1;
	max.u32 	%r41, %r114, %r115;
	mul.lo.s32 	%r116, %r154, %r159;
	sub.s32 	%r42, %r41, %r116;
	sub.s32 	%r117, %r116, %r41;
	setp.gt.u32 	%p15, %r117, -4;
	mov.b32 	%r169, 0;
	mov.u32 	%r170, %r160;
	@%p15 bra 	$L__BB0_30;
	shl.b32 	%r166, %r27, 1;
	mul.lo.s32 	%r165, %r27, 3;
	add.s32 	%r162, %r6, %r160;
	add.s32 	%r163, %r162, %r40;
	and.b32  	%r119, %r42, -4;
	neg.s32 	%r161, %r119;
	mov.b32 	%r169, 0;
	mov.u32 	%r164, %r27;
	mov.u32 	%r170, %r160;
$L__BB0_29:
	.pragma "nounroll";
	mul.wide.s32 	%rd11, %r163, 16;
	add.s64 	%rd12, %rd2, %rd11;
	ld.global.v2.f64 	{%fd5, %fd6}, [%rd12];
	mul.wide.u32 	%rd13, %r169, 16;
	add.s64 	%rd14, %rd1, %rd13;
	ld.global.v2.f64 	{%fd7, %fd8}, [%rd14];
	mul.f64 	%fd9, %fd5, %fd7;
	mul.f64 	%fd10, %fd6, %fd8;
	sub.f64 	%fd11, %fd9, %fd10;
	mul.f64 	%fd12, %fd5, %fd8;
	fma.rn.f64 	%fd13, %fd6, %fd7, %fd12;
	mul.wide.s32 	%rd15, %r162, 16;
	add.s64 	%rd16, %rd2, %rd15;
	ld.global.v2.f64 	{%fd14, %fd15}, [%rd16];
	sub.f64 	%fd16, %fd14, %fd11;
	sub.f64 	%fd17, %fd15, %fd13;
	st.global.v2.f64 	[%rd12], {%fd16, %fd17};
	ld.global.f64 	%fd18, [%rd16];
	add.f64 	%fd19, %fd11, %fd18;
	add.f64 	%fd20, %fd15, %fd13;
	st.global.v2.f64 	[%rd16], {%fd19, %fd20};
	add.s32 	%r120, %r169, %r27;
	ld.global.v2.f64 	{%fd21, %fd22}, [%rd12+16];
	mul.wide.u32 	%rd17, %r164, 16;
	add.s64 	%rd18, %rd1, %rd17;
	ld.global.v2.f64 	{%fd23, %fd24}, [%rd18];
	mul.f64 	%fd25, %fd21, %fd23;
	mul.f64 	%fd26, %fd22, %fd24;
	sub.f64 	%fd27, %fd25, %fd26;
	mul.f64 	%fd28, %fd21, %fd24;
	fma.rn.f64 	%fd29, %fd22, %fd23, %fd28;
	ld.global.v2.f64 	{%fd30, %fd31}, [%rd16+16];
	sub.f64 	%fd32, %fd30, %fd27;
	sub.f64 	%fd33, %fd31, %fd29;
	st.global.v2.f64 	[%rd12+16], {%fd32, %fd33};
	ld.global.f64 	%fd34, [%rd16+16];
	add.f64 	%fd35, %fd27, %fd34;
	add.f64 	%fd36, %fd31, %fd29;
	st.global.v2.f64 	[%rd16+16], {%fd35, %fd36};
	add.s32 	%r121, %r120, %r27;
	ld.global.v2.f64 	{%fd37, %fd38}, [%rd12+32];
	mul.wide.u32 	%rd19, %r166, 16;
	add.s64 	%rd20, %rd1, %rd19;
	ld.global.v2.f64 	{%fd39, %fd40}, [%rd20];
	mul.f64 	%fd41, %fd37, %fd39;
	mul.f64 	%fd42, %fd38, %fd40;
	sub.f64 	%fd43, %fd41, %fd42;
	mul.f64 	%fd44, %fd37, %fd40;
	fma.rn.f64 	%fd45, %fd38, %fd39, %fd44;
	ld.global.v2.f64 	{%fd46, %fd47}, [%rd16+32];
	sub.f64 	%fd48, %fd46, %fd43;
	sub.f64 	%fd49, %fd47, %fd45;
	st.global.v2.f64 	[%rd12+32], {%fd48, %fd49};
	ld.global.f64 	%fd50, [%rd16+32];
	add.f64 	%fd51, %fd43, %fd50;
	add.f64 	%fd52, %fd47, %fd45;
	st.global.v2.f64 	[%rd16+32], {%fd51, %fd52};
	add.s32 	%r122, %r121, %r27;
	ld.global.v2.f64 	{%fd53, %fd54}, [%rd12+48];
	mul.wide.u32 	%rd21, %r165, 16;
	add.s64 	%rd22, %rd1, %rd21;
	ld.global.v2.f64 	{%fd55, %fd56}, [%rd22];
	mul.f64 	%fd57, %fd53, %fd55;
	mul.f64 	%fd58, %fd54, %fd56;
	sub.f64 	%fd59, %fd57, %fd58;
	mul.f64 	%fd60, %fd53, %fd56;
	fma.rn.f64 	%fd61, %fd54, %fd55, %fd60;
	ld.global.v2.f64 	{%fd62, %fd63}, [%rd16+48];
	sub.f64 	%fd64, %fd62, %fd59;
	sub.f64 	%fd65, %fd63, %fd61;
	st.global.v2.f64 	[%rd12+48], {%fd64, %fd65};
	ld.global.f64 	%fd66, [%rd16+48];
	add.f64 	%fd67, %fd59, %fd66;
	add.f64 	%fd68, %fd63, %fd61;
	st.global.v2.f64 	[%rd16+48], {%fd67, %fd68};
	add.s32 	%r170, %r170, 4;
	add.s32 	%r169, %r122, %r27;
	shl.b32 	%r123, %r27, 2;
	add.s32 	%r166, %r166, %r123;
	add.s32 	%r165, %r165, %r123;
	add.s32 	%r164, %r164, %r123;
	add.s32 	%r163, %r163, 4;
	add.s32 	%r162, %r162, 4;
	add.s32 	%r161, %r161, 4;
	setp.ne.s32 	%p16, %r161, 0;
	@%p16 bra 	$L__BB0_29;
$L__BB0_30:
	mul.lo.s32 	%r124, %r154, %r159;
	sub.s32 	%r125, %r41, %r124;
	and.b32  	%r126, %r125, 3;
	setp.eq.s32 	%p17, %r126, 0;
	@%p17 bra 	$L__BB0_35;
	shr.u32 	%r66, %r154, 1;
	cvt.u16.u32 	%rs4, %r41;
	mad.lo.s16 	%rs6, %rs8, %rs5, %rs4;
	and.b16  	%rs7, %rs6, 3;
	setp.eq.s16 	%p18, %rs7, 1;
	@%p18 bra 	$L__BB0_33;
	add.s32 	%r127, %r170, %r6;
	add.s32 	%r128, %r127, %r66;
	mul.wide.s32 	%rd23, %r128, 16;
	add.s64 	%rd24, %rd2, %rd23;
	ld.global.v2.f64 	{%fd69, %fd70}, [%rd24];
	mul.wide.u32 	%rd25, %r169, 16;
	add.s64 	%rd26, %rd1, %rd25;
	ld.global.v2.f64 	{%fd71, %fd72}, [%rd26];
	mul.f64 	%fd73, %fd69, %fd71;
	mul.f64 	%fd74, %fd70, %fd72;
	sub.f64 	%fd75, %fd73, %fd74;
	mul.f64 	%fd76, %fd69, %fd72;
	fma.rn.f64 	%fd77, %fd70, %fd71, %fd76;
	mul.wide.s32 	%rd27, %r127, 16;
	add.s64 	%rd28, %rd2, %rd27;
	ld.global.v2.f64 	{%fd78, %fd79}, [%rd28];
	sub.f64 	%fd80, %fd78, %fd75;
	sub.f64 	%fd81, %fd79, %fd77;
	st.global.v2.f64 	[%rd24], {%fd80, %fd81};
	ld.global.f64 	%fd82, [%rd28];
	add.f64 	%fd83, %fd75, %fd82;
	add.f64 	%fd84, %fd79, %fd77;
	st.global.v2.f64 	[%rd28], {%fd83, %fd84};
	add.s32 	%r129, %r169, %r27;
	ld.global.v2.f64 	{%fd85, %fd86}, [%rd24+16];
	mul.wide.u32 	%rd29, %r129, 16;
	add.s64 	%rd30, %rd1, %rd29;
	ld.global.v2.f64 	{%fd87, %fd88}, [%rd30];
	mul.f64 	%fd89, %fd85, %fd87;
	mul.f64 	%fd90, %fd86, %fd88;
	sub.f64 	%fd91, %fd89, %fd90;
	mul.f64 	%fd92, %fd85, %fd88;
	fma.rn.f64 	%fd93, %fd86, %fd87, %fd92;
	ld.global.v2.f64 	{%fd94, %fd95}, [%rd28+16];
	sub.f64 	%fd96, %fd94, %fd91;
	sub.f64 	%fd97, %fd95, %fd93;
	st.global.v2.f64 	[%rd24+16], {%fd96, %fd97};
	ld.global.f64 	%fd98, [%rd28+16];
	add.f64 	%fd99, %fd91, %fd98;
	add.f64 	%fd100, %fd95, %fd93;
	st.global.v2.f64 	[%rd28+16], {%fd99, %fd100};
	add.s32 	%r169, %r129, %r27;
	add.s32 	%r170, %r170, 2;
$L__BB0_33:
	and.b32  	%r130, %r41, 1;
	setp.eq.b32 	%p19, %r130, 1;
	not.pred 	%p20, %p19;
	@%p20 bra 	$L__BB0_35;
	add.s32 	%r131, %r170, %r6;
	add.s32 	%r132, %r131, %r66;
	mul.wide.s32 	%rd31, %r132, 16;
	add.s64 	%rd32, %rd2, %rd31;
	ld.global.v2.f64 	{%fd101, %fd102}, [%rd32];
	mul.wide.u32 	%rd33, %r169, 16;
	add.s64 	%rd34, %rd1, %rd33;
	ld.global.v2.f64 	{%fd103, %fd104}, [%rd34];
	mul.f64 	%fd105, %fd101, %fd103;
	mul.f64 	%fd106, %fd102, %fd104;
	sub.f64 	%fd107, %fd105, %fd106;
	mul.f64 	%fd108, %fd101, %fd104;
	fma.rn.f64 	%fd109, %fd102, %fd103, %fd108;
	mul.wide.s32 	%rd35, %r131, 16;
	add.s64 	%rd36, %rd2, %rd35;
	ld.global.v2.f64 	{%fd110, %fd111}, [%rd36];
	sub.f64 	%fd112, %fd110, %fd107;
	sub.f64 	%fd113, %fd111, %fd109;
	st.global.v2.f64 	[%rd32], {%fd112, %fd113};
	ld.global.f64 	%fd114, [%rd36];
	add.f64 	%fd115, %fd107, %fd114;
	add.f64 	%fd116, %fd111, %fd109;
	st.global.v2.f64 	[%rd36], {%fd115, %fd116};
$L__BB0_35:
	add.s32 	%r160, %r160, %r154;
	setp.lt.s32 	%p21, %r160, %r74;
	add.s32 	%r159, %r159, 1;
	add.s16 	%rs8, %rs8, 1;
	@%p21 bra 	$L__BB0_27;
$L__BB0_36:
	shl.b32 	%r154, %r154, 1;
	setp.le.s32 	%p27, %r154, %r74;
	@%p27 bra 	$L__BB0_18;
$L__BB0_37:
	ret;

}
	// .globl	_Z23kernel_InPlaceTransposeiP7double2
.visible .entry _Z23kernel_InPlaceTransposeiP7double2(
	.param .u32 _Z23kernel_InPlaceTransposeiP7double2_param_0,
	.param .u64 .ptr .align 1 _Z23kernel_InPlaceTransposeiP7double2_param_1
)
{
	.reg .pred 	%p<6>;
	.reg .b32 	%r<40>;
	.reg .b64 	%rd<15>;
	.reg .b64 	%fd<21>;

	ld.param.u32 	%r25, [_Z23kernel_InPlaceTransposeiP7double2_param_0];
	ld.param.u64 	%rd2, [_Z23kernel_InPlaceTransposeiP7double2_param_1];
	cvta.to.global.u64 	%rd1, %rd2;
	mov.u32 	%r26, %ctaid.x;
	mov.u32 	%r27, %nctaid.x;
	div.u32 	%r28, %r25, %r27;
	mul.lo.s32 	%r1, %r28, %r26;
	mov.u32 	%r2, %tid.x;
	add.s32 	%r39, %r1, %r2;
	setp.le.s32 	%p1, %r25, %r39;
	@%p1 bra 	$L__BB1_7;
	mul.lo.s32 	%r4, %r39, %r25;
	sub.s32 	%r29, %r25, %r39;
	and.b32  	%r5, %r29, 3;
	setp.eq.s32 	%p2, %r5, 0;
	@%p2 bra 	$L__BB1_4;
	add.s32 	%r34, %r39, %r4;
	neg.s32 	%r33, %r5;
	add.s32 	%r39, %r39, %r5;
	mov.u32 	%r35, %r34;
$L__BB1_3:
	.pragma "nounroll";
	mul.wide.s32 	%rd3, %r34, 16;
	add.s64 	%rd4, %rd1, %rd3;
	ld.global.v2.f64 	{%fd1, %fd2}, [%rd4];
	mul.wide.s32 	%rd5, %r35, 16;
	add.s64 	%rd6, %rd1, %rd5;
	ld.global.v2.f64 	{%fd3, %fd4}, [%rd6];
	st.global.v2.f64 	[%rd4], {%fd3, %fd4};
	st.global.v2.f64 	[%rd6], {%fd1, %fd2};
	add.s32 	%r35, %r35, %r25;
	add.s32 	%r34, %r34, 1;
	add.s32 	%r33, %r33, 1;
	setp.ne.s32 	%p3, %r33, 0;
	@%p3 bra 	$L__BB1_3;
$L__BB1_4:
	sub.s32 	%r30, %r1, %r25;
	add.s32 	%r31, %r30, %r2;
	setp.gt.u32 	%p4, %r31, -4;
	@%p4 bra 	$L__BB1_7;
	mad.lo.s32 	%r32, %r39, %r25, %r2;
	add.s32 	%r38, %r32, %r1;
	shl.b32 	%r17, %r25, 2;
	add.s32 	%r37, %r39, %r4;
	mul.wide.s32 	%rd11, %r25, 16;
$L__BB1_6:
	mul.wide.s32 	%rd7, %r37, 16;
	add.s64 	%rd8, %rd1, %rd7;
	ld.global.v2.f64 	{%fd5, %fd6}, [%rd8];
	mul.wide.s32 	%rd9, %r38, 16;
	add.s64 	%rd10, %rd1, %rd9;
	ld.global.v2.f64 	{%fd7, %fd8}, [%rd10];
	st.global.v2.f64 	[%rd8], {%fd7, %fd8};
	st.global.v2.f64 	[%rd10], {%fd5, %fd6};
	ld.global.v2.f64 	{%fd9, %fd10}, [%rd8+16];
	add.s64 	%rd12, %rd10, %rd11;
	ld.global.v2.f64 	{%fd11, %fd12}, [%rd12];
	st.global.v2.f64 	[%rd8+16], {%fd11, %fd12};
	st.global.v2.f64 	[%rd12], {%fd9, %fd10};
	ld.global.v2.f64 	{%fd13, %fd14}, [%rd8+32];
	add.s64 	%rd13, %rd12, %rd11;
	ld.global.v2.f64 	{%fd15, %fd16}, [%rd13];
	st.global.v2.f64 	[%rd8+32], {%fd15, %fd16};
	st.global.v2.f64 	[%rd13], {%fd13, %fd14};
	ld.global.v2.f64 	{%fd17, %fd18}, [%rd8+48];
	add.s64 	%rd14, %rd13, %rd11;
	ld.global.v2.f64 	{%fd19, %fd20}, [%rd14];
	st.global.v2.f64 	[%rd8+48], {%fd19, %fd20};
	st.global.v2.f64 	[%rd14], {%fd17, %fd18};
	add.s32 	%r39, %r39, 4;
	add.s32 	%r38, %r38, %r17;
	add.s32 	%r37, %r37, 4;
	setp.lt.s32 	%p5, %r39, %r25;
	@%p5 bra 	$L__BB1_6;
$L__BB1_7:
	ret;

}


// ===== COMPILED SASS (sm_100) =====

	.target	sm_100

	.elftype	@"ET_EXEC"


//--------------------- .note.nv.tkinfo           --------------------------
	.section	.note.nv.tkinfo,"",@"SHT_NOTE"
	.sectionflags	@"SHF_NOTE_NV_TKINFO"
	.tkinfo
        /*0018*/ 	.word	0x00000002
        /*0030*/ 	.string	""
        /*0030*/ 	.string	"ptxas"
        /*0030*/ 	.string	"Cuda compilation tools, release 13.0, V13.0.88"
        /*0030*/ 	.string	"Build cuda_13.0.r13.0/compiler.36424714_0"
        /*0030*/ 	.string	"-arch sm_100 -m 64 "



//--------------------- .note.nv.cuinfo           --------------------------
	.section	.note.nv.cuinfo,"",@"SHT_NOTE"
	.sectionflags	@"SHF_NOTE_NV_CUINFO"
        /*0018*/ 	.short	0x0002
        /*001a*/ 	.short	0x0064
        /*001c*/ 	.short	0x0082
	.zero		2


//--------------------- .nv.info                  --------------------------
	.section	.nv.info,"",@"SHT_CUDA_INFO"
	.align	4


	//----- nvinfo : EIATTR_REGCOUNT
	.align		4
        /*0000*/ 	.byte	0x04, 0x2f
        /*0002*/ 	.short	(.L_1 - .L_0)
	.align		4
.L_0:
        /*0004*/ 	.word	index@(_Z10kernel_FFTiP7double2S0_)
        /*0008*/ 	.word	0x00000028


	//----- nvinfo : EIATTR_FRAME_SIZE
	.align		4
.L_1:
        /*000c*/ 	.byte	0x04, 0x11
        /*000e*/ 	.short	(.L_3 - .L_2)
	.align		4
.L_2:
        /*0010*/ 	.word	index@(_Z10kernel_FFTiP7double2S0_)
        /*0014*/ 	.word	0x00000000


	//----- nvinfo : EIATTR_REGCOUNT
	.align		4
.L_3:
        /*0018*/ 	.byte	0x04, 0x2f
        /*001a*/ 	.short	(.L_5 - .L_4)
	.align		4
.L_4:
        /*001c*/ 	.word	index@(_Z23kernel_InPlaceTransposeiP7double2)
        /*0020*/ 	.word	0x0000001c


	//----- nvinfo : EIATTR_FRAME_SIZE
	.align		4
.L_5:
        /*0024*/ 	.byte	0x04, 0x11
        /*0026*/ 	.short	(.L_7 - .L_6)
	.align		4
.L_6:
        /*0028*/ 	.word	index@(_Z23kernel_InPlaceTransposeiP7double2)
        /*002c*/ 	.word	0x00000000


	//----- nvinfo : EIATTR_MIN_STACK_SIZE
	.align		4
.L_7:
        /*0030*/ 	.byte	0x04, 0x12
        /*0032*/ 	.short	(.L_9 - .L_8)
	.align		4
.L_8:
        /*0034*/ 	.word	index@(_Z23kernel_InPlaceTransposeiP7double2)
        /*0038*/ 	.word	0x00000000


	//----- nvinfo : EIATTR_MIN_STACK_SIZE
	.align		4
.L_9:
        /*003c*/ 	.byte	0x04, 0x12
        /*003e*/ 	.short	(.L_11 - .L_10)
	.align		4
.L_10:
        /*0040*/ 	.word	index@(_Z10kernel_FFTiP7double2S0_)
        /*0044*/ 	.word	0x00000000
.L_11:


//--------------------- .nv.compat                --------------------------
	.section	.nv.compat,"",@"SHT_CUDA_COMPAT_INFO"
	.align	4
        /*0000*/ 	.byte	0x02, 0x09, 0x00, 0x00, 0x02, 0x02, 0x01, 0x00, 0x02, 0x05, 0x05, 0x00, 0x03, 0x07, 0x01, 0x01
        /*0010*/ 	.byte	0x02, 0x03, 0x00, 0x00, 0x02, 0x06, 0x01, 0x00, 0x04, 0x0b, 0x08, 0x00, 0x01, 0x00, 0x00, 0x00
        /*0020*/ 	.byte	0x00, 0x00, 0x00, 0x00


//--------------------- .nv.info._Z23kernel_InPlaceTransposeiP7double2 --------------------------
	.section	.nv.info._Z23kernel_InPlaceTransposeiP7double2,"",@"SHT_CUDA_INFO"
	.sectionflags	@""
	.align	4


	//----- nvinfo : EIATTR_CUDA_API_VERSION
	.align		4
        /*0000*/ 	.byte	0x04, 0x37
        /*0002*/ 	.short	(.L_13 - .L_12)
.L_12:
        /*0004*/ 	.word	0x00000082


	//----- nvinfo : EIATTR_KPARAM_INFO
	.align		4
.L_13:
        /*0008*/ 	.byte	0x04, 0x17
        /*000a*/ 	.short	(.L_15 - .L_14)
.L_14:
        /*000c*/ 	.word	0x00000000
        /*0010*/ 	.short	0x0001
        /*0012*/ 	.short	0x0008
        /*0014*/ 	.byte	0x00, 0xf5, 0x21, 0x00


	//----- nvinfo : EIATTR_KPARAM_INFO
	.align		4
.L_15:
        /*0018*/ 	.byte	0x04, 0x17
        /*001a*/ 	.short	(.L_17 - .L_16)
.L_16:
        /*001c*/ 	.word	0x00000000
        /*0020*/ 	.short	0x0000
        /*0022*/ 	.short	0x0000
        /*0024*/ 	.byte	0x00, 0xf0, 0x11, 0x00


	//----- nvinfo : EIATTR_SPARSE_MMA_MASK
	.align		4
.L_17:
        /*0028*/ 	.byte	0x03, 0x50
        /*002a*/ 	.short	0x0000


	//----- nvinfo : EIATTR_MAXREG_COUNT
	.align		4
        /*002c*/ 	.byte	0x03, 0x1b
        /*002e*/ 	.short	0x00ff


	//----- nvinfo : EIATTR_MERCURY_ISA_VERSION
	.align		4
        /*0030*/ 	.byte	0x03, 0x5f
        /*0032*/ 	.short	0x0101


	//----- nvinfo : EIATTR_VRC_CTA_INIT_COUNT
	.align		4
        /*0034*/ 	.byte	0x02, 0x4a
	.zero		1
	.zero		1


	//----- nvinfo : EIATTR_EXIT_INSTR_OFFSETS
	.align		4
        /*0038*/ 	.byte	0x04, 0x1c
        /*003a*/ 	.short	(.L_19 - .L_18)


	//   ....[0]....
.L_18:
        /*003c*/ 	.word	0x000001a0


	//   ....[1]....
        /*0040*/ 	.word	0x00000340


	//   ....[2]....
        /*0044*/ 	.word	0x00000530


	//----- nvinfo : EIATTR_CRS_STACK_SIZE
	.align		4
.L_19:
        /*0048*/ 	.byte	0x04, 0x1e
        /*004a*/ 	.short	(.L_21 - .L_20)
.L_20:
        /*004c*/ 	.word	0x00000000


	//----- nvinfo : EIATTR_CBANK_PARAM_SIZE
	.align		4
.L_21:
        /*0050*/ 	.byte	0x03, 0x19
        /*0052*/ 	.short	0x0010


	//----- nvinfo : EIATTR_PARAM_CBANK
	.align		4
        /*0054*/ 	.byte	0x04, 0x0a
        /*0056*/ 	.short	(.L_23 - .L_22)
	.align		4
.L_22:
        /*0058*/ 	.word	index@(.nv.constant0._Z23kernel_InPlaceTransposeiP7double2)
        /*005c*/ 	.short	0x0380
        /*005e*/ 	.short	0x0010


	//----- nvinfo : EIATTR_SW_WAR
	.align		4
.L_23:
        /*0060*/ 	.byte	0x04, 0x36
        /*0062*/ 	.short	(.L_25 - .L_24)
.L_24:
        /*0064*/ 	.word	0x00000008
.L_25:


//--------------------- .nv.info._Z10kernel_FFTiP7double2S0_ --------------------------
	.section	.nv.info._Z10kernel_FFTiP7double2S0_,"",@"SHT_CUDA_INFO"
	.sectionflags	@""
	.align	4


	//----- nvinfo : EIATTR_CUDA_API_VERSION
	.align		4
        /*0000*/ 	.byte	0x04, 0x37
        /*0002*/ 	.short	(.L_27 - .L_26)
.L_26:
        /*0004*/ 	.word	0x00000082


	//----- nvinfo : EIATTR_KPARAM_INFO
	.align		4
.L_27:
        /*0008*/ 	.byte	0x04, 0x17
        /*000a*/ 	.short	(.L_29 - .L_28)
.L_28:
        /*000c*/ 	.word	0x00000000
        /*0010*/ 	.short	0x0002
        /*0012*/ 	.short	0x0010
        /*0014*/ 	.byte	0x00, 0xf5, 0x21, 0x00


	//----- nvinfo : EIATTR_KPARAM_INFO
	.align		4
.L_29:
        /*0018*/ 	.byte	0x04, 0x17
        /*001a*/ 	.short	(.L_31 - .L_30)
.L_30:
        /*001c*/ 	.word	0x00000000
        /*0020*/ 	.short	0x0001
        /*0022*/ 	.short	0x0008
        /*0024*/ 	.byte	0x00, 0xf5, 0x21, 0x00


	//----- nvinfo : EIATTR_KPARAM_INFO
	.align		4
.L_31:
        /*0028*/ 	.byte	0x04, 0x17
        /*002a*/ 	.short	(.L_33 - .L_32)
.L_32:
        /*002c*/ 	.word	0x00000000
        /*0030*/ 	.short	0x0000
        /*0032*/ 	.short	0x0000
        /*0034*/ 	.byte	0x00, 0xf0, 0x11, 0x00


	//----- nvinfo : EIATTR_SPARSE_MMA_MASK
	.align		4
.L_33:
        /*0038*/ 	.byte	0x03, 0x50
        /*003a*/ 	.short	0x0000


	//----- nvinfo : EIATTR_MAXREG_COUNT
	.align		4
        /*003c*/ 	.byte	0x03, 0x1b
        /*003e*/ 	.short	0x00ff


	//----- nvinfo : EIATTR_MERCURY_ISA_VERSION
	.align		4
        /*0040*/ 	.byte	0x03, 0x5f
        /*0042*/ 	.short	0x0101


	//----- nvinfo : EIATTR_VRC_CTA_INIT_COUNT
	.align		4
        /*0044*/ 	.byte	0x02, 0x4a
	.zero		1
	.zero		1


	//----- nvinfo : EIATTR_EXIT_INSTR_OFFSETS
	.align		4
        /*0048*/ 	.byte	0x04, 0x1c
        /*004a*/ 	.short	(.L_35 - .L_34)


	//   ....[0]....
.L_34:
        /*004c*/ 	.word	0x00000b20


	//   ....[1]....
        /*0050*/ 	.word	0x000021e0


	//----- nvinfo : EIATTR_CBANK_PARAM_SIZE
	.align		4
.L_35:
        /*0054*/ 	.byte	0x03, 0x19
        /*0056*/ 	.short	0x0018


	//----- nvinfo : EIATTR_PARAM_CBANK
	.align		4
        /*0058*/ 	.byte	0x04, 0x0a
        /*005a*/ 	.short	(.L_37 - .L_36)
	.align		4
.L_36:
        /*005c*/ 	.word	index@(.nv.constant0._Z10kernel_FFTiP7double2S0_)
        /*0060*/ 	.short	0x0380
        /*0062*/ 	.short	0x0018


	//----- nvinfo : EIATTR_SW_WAR
	.align		4
.L_37:
        /*0064*/ 	.byte	0x04, 0x36
        /*0066*/ 	.short	(.L_39 - .L_38)
.L_38:
        /*0068*/ 	.word	0x00000008
.L_39:


//--------------------- .nv.callgraph             --------------------------
	.section	.nv.callgraph,"",@"SHT_CUDA_CALLGRAPH"
	.align	4
	.sectionentsize	8
	.align		4
        /*0000*/ 	.word	0x00000000
	.align		4
        /*0004*/ 	.word	0xffffffff
	.align		4
        /*0008*/ 	.word	0x00000000
	.align		4
        /*000c*/ 	.word	0xfffffffe
	.align		4
        /*0010*/ 	.word	0x00000000
	.align		4
        /*0014*/ 	.word	0xfffffffd
	.align		4
        /*0018*/ 	.word	0x00000000
	.align		4
        /*001c*/ 	.word	0xfffffffc


//--------------------- .text._Z23kernel_InPlaceTransposeiP7double2 --------------------------
	.section	.text._Z23kernel_InPlaceTransposeiP7double2,"ax",@progbits
	.align	128
        .global         _Z23kernel_InPlaceTransposeiP7double2
        .type           _Z23kernel_InPlaceTransposeiP7double2,@function
        .size           _Z23kernel_InPlaceTransposeiP7double2,(.L_x_28 - _Z23kernel_InPlaceTransposeiP7double2)
        .other          _Z23kernel_InPlaceTransposeiP7double2,@"STO_CUDA_ENTRY STV_DEFAULT"
_Z23kernel_InPlaceTransposeiP7double2:
.text._Z23kernel_InPlaceTransposeiP7double2:
[----:B------:R-:W-:Y:S01]  /*0000*/  LDC R1, c[0x0][0x37c] ;  /* 0x0000df00ff017b82 */ /* 0x000fe20000000800 */
[----:B------:R-:W0:Y:S07]  /*0010*/  LDCU UR5, c[0x0][0x370] ;  /* 0x00006e00ff0577ac */ /* 0x000e2e0008000800 */
[----:B------:R-:W1:Y:S01]  /*0020*/  LDC R0, c[0x0][0x380] ;  /* 0x0000e000ff007b82 */ /* 0x000e620000000800 */
[----:B------:R-:W2:Y:S07]  /*0030*/  S2R R23, SR_TID.X ;  /* 0x0000000000177919 */ /* 0x000eae0000002100 */
[----:B------:R-:W3:Y:S01]  /*0040*/  S2UR UR4, SR_CTAID.X ;  /* 0x00000000000479c3 */ /* 0x000ee20000002500 */
[----:B0-----:R-:W0:Y:S01]  /*0050*/  I2F.U32.RP R4, UR5 ;  /* 0x0000000500047d06 */ /* 0x001e220008209000 */
[----:B------:R-:W-:-:S07]  /*0060*/  ISETP.NE.U32.AND P2, PT, RZ, UR5, PT ;  /* 0x00000005ff007c0c */ /* 0x000fce000bf45070 */
[----:B0-----:R-:W0:Y:S02]  /*0070*/  MUFU.RCP R4, R4 ;  /* 0x0000000400047308 */ /* 0x001e240000001000 */
[----:B0-----:R-:W-:-:S06]  /*0080*/  IADD3 R2, PT, PT, R4, 0xffffffe, RZ ;  /* 0x0ffffffe04027810 */ /* 0x001fcc0007ffe0ff */
[----:B------:R0:W4:Y:S02]  /*0090*/  F2I.FTZ.U32.TRUNC.NTZ R3, R2 ;  /* 0x0000000200037305 */ /* 0x000124000021f000 */
[----:B0-----:R-:W-:Y:S02]  /*00a0*/  HFMA2 R2, -RZ, RZ, 0, 0 ;  /* 0x00000000ff027431 */ /* 0x001fe400000001ff */
[----:B----4-:R-:W-:-:S04]  /*00b0*/  IMAD.MOV R5, RZ, RZ, -R3 ;  /* 0x000000ffff057224 */ /* 0x010fc800078e0a03 */
[----:B------:R-:W-:-:S04]  /*00c0*/  IMAD R5, R5, UR5, RZ ;  /* 0x0000000505057c24 */ /* 0x000fc8000f8e02ff */
[----:B------:R-:W-:-:S06]  /*00d0*/  IMAD.HI.U32 R3, R3, R5, R2 ;  /* 0x0000000503037227 */ /* 0x000fcc00078e0002 */
[----:B-1----:R-:W-:-:S04]  /*00e0*/  IMAD.HI.U32 R3, R3, R0, RZ ;  /* 0x0000000003037227 */ /* 0x002fc800078e00ff */
[----:B------:R-:W-:-:S04]  /*00f0*/  IMAD.MOV R5, RZ, RZ, -R3 ;  /* 0x000000ffff057224 */ /* 0x000fc800078e0a03 */
[----:B------:R-:W-:-:S05]  /*0100*/  IMAD R4, R5, UR5, R0 ;  /* 0x0000000505047c24 */ /* 0x000fca000f8e0200 */
[----:B------:R-:W-:-:S13]  /*0110*/  ISETP.GE.U32.AND P0, PT, R4, UR5, PT ;  /* 0x0000000504007c0c */ /* 0x000fda000bf06070 */
[----:B------:R-:W-:Y:S01]  /*0120*/  @P0 IADD3 R4, PT, PT, R4, -UR5, RZ ;  /* 0x8000000504040c10 */ /* 0x000fe2000fffe0ff */
[----:B------:R-:W-:-:S03]  /*0130*/  @P0 VIADD R3, R3, 0x1 ;  /* 0x0000000103030836 */ /* 0x000fc60000000000 */
[----:B------:R-:W-:-:S13]  /*0140*/  ISETP.GE.U32.AND P1, PT, R4, UR5, PT ;  /* 0x0000000504007c0c */ /* 0x000fda000bf26070 */
[----:B------:R-:W-:Y:S02]  /*0150*/  @P1 IADD3 R3, PT, PT, R3, 0x1, RZ ;  /* 0x0000000103031810 */ /* 0x000fe40007ffe0ff */
[----:B------:R-:W-:-:S05]  /*0160*/  @!P2 LOP3.LUT R3, RZ, UR5, RZ, 0x33, !PT ;  /* 0x00000005ff03ac12 */ /* 0x000fca000f8e33ff */
[----:B---3--:R-:W-:-:S05]  /*0170*/  IMAD R5, R3, UR4, RZ ;  /* 0x0000000403057c24 */ /* 0x008fca000f8e02ff */
[----:B--2---:R-:W-:-:S04]  /*0180*/  IADD3 R4, PT, PT, R5, R23, RZ ;  /* 0x0000001705047210 */ /* 0x004fc80007ffe0ff */
[----:B------:R-:W-:-:S13]  /*0190*/  ISETP.GE.AND P0, PT, R4, R0, PT ;  /* 0x000000000400720c */ /* 0x000fda0003f06270 */
[----:B------:R-:W-:Y:S05]  /*01a0*/  @P0 EXIT ;  /* 0x000000000000094d */ /* 0x000fea0003800000 */
[----:B------:R-:W-:Y:S01]  /*01b0*/  IMAD.IADD R2, R0, 0x1, -R4 ;  /* 0x0000000100027824 */ /* 0x000fe200078e0a04 */
[----:B------:R-:W-:Y:S01]  /*01c0*/  IADD3 R3, PT, PT, R23, -R0, R5 ;  /* 0x8000000017037210 */ /* 0x000fe20007ffe005 */
[----:B------:R-:W0:Y:S01]  /*01d0*/  LDCU.64 UR4, c[0x0][0x358] ;  /* 0x00006b00ff0477ac */ /* 0x000e220008000a00 */
[----:B------:R-:W-:Y:S01]  /*01e0*/  BSSY.RECONVERGENT B0, `(.L_x_0) ;  /* 0x0000015000007945 */ /* 0x000fe20003800200 */
[----:B------:R-:W-:Y:S02]  /*01f0*/  MOV R25, R4 ;  /* 0x0000000400197202 */ /* 0x000fe40000000f00 */
[----:B------:R-:W-:Y:S02]  /*0200*/  LOP3.LUT P0, R7, R2, 0x3, RZ, 0xc0, !PT ;  /* 0x0000000302077812 */ /* 0x000fe4000780c0ff */
[----:B------:R-:W-:-:S11]  /*0210*/  ISETP.GT.U32.AND P1, PT, R3, -0x4, PT ;  /* 0xfffffffc0300780c */ /* 0x000fd60003f24070 */
[----:B------:R-:W-:Y:S05]  /*0220*/  @!P0 BRA `(.L_x_1) ;  /* 0x0000000000408947 */ /* 0x000fea0003800000 */
[----:B------:R-:W1:Y:S01]  /*0230*/  LDC.64 R2, c[0x0][0x388] ;  /* 0x0000e200ff027b82 */ /* 0x000e620000000a00 */
[C---:B------:R-:W-:Y:S01]  /*0240*/  IMAD R19, R4.reuse, R0, R4 ;  /* 0x0000000004137224 */ /* 0x040fe200078e0204 */
[----:B------:R-:W-:Y:S01]  /*0250*/  IADD3 R18, PT, PT, -R7, RZ, RZ ;  /* 0x000000ff07127210 */ /* 0x000fe20007ffe1ff */
[----:B------:R-:W-:-:S03]  /*0260*/  IMAD.IADD R4, R4, 0x1, R7 ;  /* 0x0000000104047824 */ /* 0x000fc600078e0207 */
[----:B------:R-:W-:-:S07]  /*0270*/  MOV R21, R19 ;  /* 0x0000001300157202 */ /* 0x000fce0000000f00 */
.L_x_2:
[----:B-12---:R-:W-:-:S04]  /*0280*/  IMAD.WIDE R6, R21, 0x10, R2 ;  /* 0x0000001015067825 */ /* 0x006fc800078e0202 */
[----:B------:R-:W-:Y:S01]  /*0290*/  IMAD.WIDE R16, R19, 0x10, R2 ;  /* 0x0000001013107825 */ /* 0x000fe200078e0202 */
[----:B0-----:R-:W2:Y:S04]  /*02a0*/  LDG.E.128 R8, desc[UR4][R6.64] ;  /* 0x0000000406087981 */ /* 0x001ea8000c1e1d00 */
[----:B------:R-:W3:Y:S01]  /*02b0*/  LDG.E.128 R12, desc[UR4][R16.64] ;  /* 0x00000004100c7981 */ /* 0x000ee2000c1e1d00 */
[----:B------:R-:W-:Y:S01]  /*02c0*/  IADD3 R18, PT, PT, R18, 0x1, RZ ;  /* 0x0000000112127810 */ /* 0x000fe20007ffe0ff */
[----:B------:R-:W-:Y:S01]  /*02d0*/  IMAD.IADD R21, R21, 0x1, R0 ;  /* 0x0000000115157824 */ /* 0x000fe200078e0200 */
[----:B------:R-:W-:Y:S02]  /*02e0*/  IADD3 R19, PT, PT, R19, 0x1, RZ ;  /* 0x0000000113137810 */ /* 0x000fe40007ffe0ff */
[----:B------:R-:W-:Y:S01]  /*02f0*/  ISETP.NE.AND P0, PT, R18, RZ, PT ;  /* 0x000000ff1200720c */ /* 0x000fe20003f05270 */
[----:B--2---:R2:W-:Y:S04]  /*0300*/  STG.E.128 desc[UR4][R16.64], R8 ;  /* 0x0000000810007986 */ /* 0x0045e8000c101d04 */
[----:B---3--:R2:W-:Y:S08]  /*0310*/  STG.E.128 desc[UR4][R6.64], R12 ;  /* 0x0000000c06007986 */ /* 0x0085f0000c101d04 */
[----:B------:R-:W-:Y:S05]  /*0320*/  @P0 BRA `(.L_x_2) ;  /* 0xfffffffc00d40947 */ /* 0x000fea000383ffff */
.L_x_1:
[----:B0-----:R-:W-:Y:S05]  /*0330*/  BSYNC.RECONVERGENT B0 ;  /* 0x0000000000007941 */ /* 0x001fea0003800200 */
.L_x_0:
[----:B------:R-:W-:Y:S05]  /*0340*/  @P1 EXIT ;  /* 0x000000000000194d */ /* 0x000fea0003800000 */
[-C--:B------:R-:W-:Y:S02]  /*0350*/  IMAD R2, R4, R0.reuse, R23 ;  /* 0x0000000004027224 */ /* 0x080fe400078e0217 */
[----:B------:R-:W-:-:S03]  /*0360*/  IMAD R3, R25, R0, R4 ;  /* 0x0000000019037224 */ /* 0x000fc600078e0204 */
[----:B------:R-:W-:-:S07]  /*0370*/  IADD3 R2, PT, PT, R5, R2, RZ ;  /* 0x0000000205027210 */ /* 0x000fce0007ffe0ff */
.L_x_3:
[----:B0-2---:R-:W0:Y:S02]  /*0380*/  LDC.64 R6, c[0x0][0x388] ;  /* 0x0000e200ff067b82 */ /* 0x005e240000000a00 */
[----:B0-----:R-:W-:-:S04]  /*0390*/  IMAD.WIDE R22, R2, 0x10, R6 ;  /* 0x0000001002167825 */ /* 0x001fc800078e0206 */
[----:B------:R-:W-:Y:S01]  /*03a0*/  IMAD.WIDE R6, R3, 0x10, R6 ;  /* 0x0000001003067825 */ /* 0x000fe200078e0206 */
[----:B------:R-:W2:Y:S04]  /*03b0*/  LDG.E.128 R8, desc[UR4][R22.64] ;  /* 0x0000000416087981 */ /* 0x000ea8000c1e1d00 */
[----:B------:R-:W3:Y:S01]  /*03c0*/  LDG.E.128 R12, desc[UR4][R6.64] ;  /* 0x00000004060c7981 */ /* 0x000ee2000c1e1d00 */
[----:B------:R-:W-:-:S03]  /*03d0*/  IMAD.WIDE R20, R0, 0x10, R22 ;  /* 0x0000001000147825 */ /* 0x000fc600078e0216 */
[----:B--2---:R0:W-:Y:S04]  /*03e0*/  STG.E.128 desc[UR4][R6.64], R8 ;  /* 0x0000000806007986 */ /* 0x0041e8000c101d04 */
[----:B---3--:R1:W-:Y:S04]  /*03f0*/  STG.E.128 desc[UR4][R22.64], R12 ;  /* 0x0000000c16007986 */ /* 0x0083e8000c101d04 */
[----:B0-----:R-:W2:Y:S04]  /*0400*/  LDG.E.128 R8, desc[UR4][R20.64] ;  /* 0x0000000414087981 */ /* 0x001ea8000c1e1d00 */
[----:B-1----:R-:W3:Y:S01]  /*0410*/  LDG.E.128 R12, desc[UR4][R6.64+0x10] ;  /* 0x00001004060c7981 */ /* 0x002ee2000c1e1d00 */
        /* <DEDUP_REMOVED lines=10> */
[----:B------:R-:W-:Y:S01]  /*04c0*/  VIADD R4, R4, 0x4 ;  /* 0x0000000404047836 */ /* 0x000fe20000000000 */
[----:B------:R-:W-:-:S02]  /*04d0*/  LEA R2, R0, R2, 0x2 ;  /* 0x0000000200027211 */ /* 0x000fc400078e10ff */
[----:B------:R-:W-:Y:S02]  /*04e0*/  IADD3 R3, PT, PT, R3, 0x4, RZ ;  /* 0x0000000403037810 */ /* 0x000fe40007ffe0ff */
[----:B------:R-:W-:Y:S01]  /*04f0*/  ISETP.GE.AND P0, PT, R4, R0, PT ;  /* 0x000000000400720c */ /* 0x000fe20003f06270 */
[----:B--2---:R0:W-:Y:S04]  /*0500*/  STG.E.128 desc[UR4][R6.64+0x30], R8 ;  /* 0x0000300806007986 */ /* 0x0041e8000c101d04 */
[----:B---3--:R0:W-:Y:S08]  /*0510*/  STG.E.128 desc[UR4][R16.64], R12 ;  /* 0x0000000c10007986 */ /* 0x0081f0000c101d04 */
[----:B------:R-:W-:Y:S05]  /*0520*/  @!P0 BRA `(.L_x_3) ;  /* 0xfffffffc00948947 */ /* 0x000fea000383ffff */
[----:B------:R-:W-:Y:S05]  /*0530*/  EXIT ;  /* 0x000000000000794d */ /* 0x000fea0003800000 */
.L_x_4:
[----:B------:R-:W-:-:S00]  /*0540*/  BRA `(.L_x_4) ;  /* 0xfffffffc00fc7947 */ /* 0x000fc0000383ffff */
[----:B------:R-:W-:-:S00]  /*0550*/  NOP ;  /* 0x0000000000007918 */ /* 0x000fc00000000000 */
        /* <DEDUP_REMOVED lines=10> */
.L_x_28:


//--------------------- .text._Z10kernel_FFTiP7double2S0_ --------------------------
	.section	.text._Z10kernel_FFTiP7double2S0_,"ax",@progbits
	.align	128
        .global         _Z10kernel_FFTiP7double2S0_
        .type           _Z10kernel_FFTiP7double2S0_,@function
        .size           _Z10kernel_FFTiP7double2S0_,(.L_x_29 - _Z10kernel_FFTiP7double2S0_)
        .other          _Z10kernel_FFTiP7double2S0_,@"STO_CUDA_ENTRY STV_DEFAULT"
_Z10kernel_FFTiP7double2S0_:
.text._Z10kernel_FFTiP7double2S0_:
[----:B------:R-:W-:Y:S01]  /*0000*/  LDC R1, c[0x0][0x37c] ;  /* 0x0000df00ff017b82 */ /* 0x000fe20000000800 */
[----:B------:R-:W0:Y:S01]  /*0010*/  LDCU UR6, c[0x0][0x370] ;  /* 0x00006e00ff0677ac */ /* 0x000e220008000800 */
[----:B------:R-:W1:Y:S06]  /*0020*/  S2R R18, SR_TID.X ;  /* 0x0000000000127919 */ /* 0x000e6c0000002100 */
[----:B------:R-:W2:Y:S01]  /*0030*/  S2UR UR5, SR_CTAID.X ;  /* 0x00000000000579c3 */ /* 0x000ea20000002500 */
[----:B------:R-:W-:Y:S01]  /*0040*/  IMAD.MOV.U32 R16, RZ, RZ, RZ ;  /* 0x000000ffff107224 */ /* 0x000fe200078e00ff */
[----:B------:R-:W3:Y:S01]  /*0050*/  LDCU UR4, c[0x0][0x380] ;  /* 0x00007000ff0477ac */ /* 0x000ee20008000800 */
[----:B------:R-:W4:Y:S01]  /*0060*/  LDCU.64 UR12, c[0x0][0x358] ;  /* 0x00006b00ff0c77ac */ /* 0x000f220008000a00 */
[----:B0-----:R-:W0:Y:S01]  /*0070*/  I2F.U32.RP R0, UR6 ;  /* 0x0000000600007d06 */ /* 0x001e220008209000 */
[----:B------:R-:W-:Y:S01]  /*0080*/  ISETP.NE.U32.AND P1, PT, RZ, UR6, PT ;  /* 0x00000006ff007c0c */ /* 0x000fe2000bf25070 */
[----:B---3--:R-:W-:-:S05]  /*0090*/  IMAD.U32 R4, RZ, RZ, UR4 ;  /* 0x00000004ff047e24 */ /* 0x008fca000f8e00ff */
[----:B------:R-:W-:Y:S01]  /*00a0*/  ISETP.GE.U32.AND P3, PT, R4, 0x2, PT ;  /* 0x000000020400780c */ /* 0x000fe20003f66070 */
[----:B0-----:R-:W0:Y:S02]  /*00b0*/  MUFU.RCP R0, R0 ;  /* 0x0000000000007308 */ /* 0x001e240000001000 */
[----:B0-----:R-:W-:-:S06]  /*00c0*/  VIADD R2, R0, 0xffffffe ;  /* 0x0ffffffe00027836 */ /* 0x001fcc0000000000 */
[----:B------:R0:W3:Y:S02]  /*00d0*/  F2I.FTZ.U32.TRUNC.NTZ R3, R2 ;  /* 0x0000000200037305 */ /* 0x0000e4000021f000 */
[----:B0-----:R-:W-:Y:S02]  /*00e0*/  IMAD.MOV.U32 R2, RZ, RZ, RZ ;  /* 0x000000ffff027224 */ /* 0x001fe400078e00ff */
[----:B---3--:R-:W-:-:S04]  /*00f0*/  IMAD.MOV R5, RZ, RZ, -R3 ;  /* 0x000000ffff057224 */ /* 0x008fc800078e0a03 */
[----:B------:R-:W-:-:S04]  /*0100*/  IMAD R5, R5, UR6, RZ ;  /* 0x0000000605057c24 */ /* 0x000fc8000f8e02ff */
[----:B------:R-:W-:-:S06]  /*0110*/  IMAD.HI.U32 R3, R3, R5, R2 ;  /* 0x0000000503037227 */ /* 0x000fcc00078e0002 */
[----:B------:R-:W-:-:S04]  /*0120*/  IMAD.HI.U32 R3, R3, R4, RZ ;  /* 0x0000000403037227 */ /* 0x000fc800078e00ff */
[----:B------:R-:W-:-:S04]  /*0130*/  IMAD.MOV R5, RZ, RZ, -R3 ;  /* 0x000000ffff057224 */ /* 0x000fc800078e0a03 */
[----:B------:R-:W-:-:S05]  /*0140*/  IMAD R0, R5, UR6, R4 ;  /* 0x0000000605007c24 */ /* 0x000fca000f8e0204 */
[----:B------:R-:W-:-:S13]  /*0150*/  ISETP.GE.U32.AND P0, PT, R0, UR6, PT ;  /* 0x0000000600007c0c */ /* 0x000fda000bf06070 */
[----:B------:R-:W-:Y:S01]  /*0160*/  @P0 VIADD R0, R0, -UR6 ;  /* 0x8000000600000c36 */ /* 0x000fe20008000000 */
[----:B------:R-:W-:-:S04]  /*0170*/  @P0 IADD3 R3, PT, PT, R3, 0x1, RZ ;  /* 0x0000000103030810 */ /* 0x000fc80007ffe0ff */
[----:B------:R-:W-:Y:S01]  /*0180*/  ISETP.GE.U32.AND P2, PT, R0, UR6, PT ;  /* 0x0000000600007c0c */ /* 0x000fe2000bf46070 */
[----:B-12-4-:R-:W-:-:S12]  /*0190*/  @!P3 BRA `(.L_x_5) ;  /* 0x00000000001cb947 */ /* 0x016fd80003800000 */
[----:B------:R-:W-:Y:S01]  /*01a0*/  IMAD.MOV.U32 R16, RZ, RZ, RZ ;  /* 0x000000ffff107224 */ /* 0x000fe200078e00ff */
[----:B------:R-:W0:Y:S01]  /*01b0*/  LDCU UR4, c[0x0][0x380] ;  /* 0x00007000ff0477ac */ /* 0x000e220008000800 */
[----:B------:R-:W-:-:S05]  /*01c0*/  NOP ;  /* 0x0000000000007918 */ /* 0x000fca0000000000 */
.L_x_6:
[----:B0-----:R-:W-:Y:S01]  /*01d0*/  USHF.R.S32.HI UR4, URZ, 0x1, UR4 ;  /* 0x00000001ff047899 */ /* 0x001fe20008011404 */
[----:B------:R-:W-:-:S03]  /*01e0*/  VIADD R16, R16, 0x1 ;  /* 0x0000000110107836 */ /* 0x000fc60000000000 */
[----:B------:R-:W-:-:S09]  /*01f0*/  UISETP.GT.U32.AND UP0, UPT, UR4, 0x1, UPT ;  /* 0x000000010400788c */ /* 0x000fd2000bf04070 */
[----:B------:R-:W-:Y:S05]  /*0200*/  BRA.U UP0, `(.L_x_6) ;  /* 0xfffffffd00f07547 */ /* 0x000fea000b83ffff */
.L_x_5:
[----:B------:R-:W-:Y:S01]  /*0210*/  ISETP.NE.AND P0, PT, R16, RZ, PT ;  /* 0x000000ff1000720c */ /* 0x000fe20003f05270 */
[----:B------:R-:W-:Y:S01]  /*0220*/  @P2 VIADD R3, R3, 0x1 ;  /* 0x0000000103032836 */ /* 0x000fe20000000000 */
[----:B------:R-:W-:Y:S02]  /*0230*/  @!P1 LOP3.LUT R3, RZ, UR6, RZ, 0x33, !PT ;  /* 0x00000006ff039c12 */ /* 0x000fe4000f8e33ff */
[----:B------:R-:W-:-:S03]  /*0240*/  ISETP.LT.OR P0, PT, R4, 0x1, !P0 ;  /* 0x000000010400780c */ /* 0x000fc60004701670 */
[----:B------:R-:W-:-:S10]  /*0250*/  IMAD R18, R3, UR5, R18 ;  /* 0x0000000503127c24 */ /* 0x000fd4000f8e0212 */
[----:B------:R-:W-:Y:S05]  /*0260*/  @P0 BRA `(.L_x_7) ;  /* 0x0000000800280947 */ /* 0x000fea0003800000 */
[C---:B------:R-:W-:Y:S01]  /*0270*/  LOP3.LUT R17, R16.reuse, 0x3, RZ, 0xc0, !PT ;  /* 0x0000000310117812 */ /* 0x040fe200078ec0ff */
[----:B------:R-:W-:Y:S01]  /*0280*/  IMAD.MOV.U32 R3, RZ, RZ, RZ ;  /* 0x000000ffff037224 */ /* 0x000fe200078e00ff */
[----:B------:R-:W-:-:S07]  /*0290*/  LOP3.LUT R19, R16, 0xfffffffc, RZ, 0xc0, !PT ;  /* 0xfffffffc10137812 */ /* 0x000fce00078ec0ff */
.L_x_16:
[----:B------:R-:W-:Y:S01]  /*02a0*/  ISETP.GE.U32.AND P0, PT, R16, 0x4, PT ;  /* 0x000000041000780c */ /* 0x000fe20003f06070 */
[----:B------:R-:W-:Y:S01]  /*02b0*/  IMAD.MOV.U32 R4, RZ, RZ, RZ ;  /* 0x000000ffff047224 */ /* 0x000fe200078e00ff */
[----:B------:R-:W-:-:S11]  /*02c0*/  MOV R2, R3 ;  /* 0x0000000300027202 */ /* 0x000fd60000000f00 */
[----:B------:R-:W-:Y:S05]  /*02d0*/  @!P0 BRA `(.L_x_8) ;  /* 0x0000000400988947 */ /* 0x000fea0003800000 */
[----:B------:R-:W-:Y:S01]  /*02e0*/  ISETP.GT.AND P0, PT, R19, RZ, PT ;  /* 0x000000ff1300720c */ /* 0x000fe20003f04270 */
[----:B------:R-:W-:Y:S01]  /*02f0*/  UMOV UR4, URZ ;  /* 0x000000ff00047c82 */ /* 0x000fe20008000000 */
[----:B------:R-:W-:Y:S02]  /*0300*/  IMAD.MOV.U32 R0, RZ, RZ, RZ ;  /* 0x000000ffff007224 */ /* 0x000fe400078e00ff */
[----:B------:R-:W-:-:S09]  /*0310*/  IMAD.MOV.U32 R2, RZ, RZ, R3 ;  /* 0x000000ffff027224 */ /* 0x000fd200078e0003 */
[----:B------:R-:W-:Y:S05]  /*0320*/  @!P0 BRA `(.L_x_9) ;  /* 0x0000000400488947 */ /* 0x000fea0003800000 */
[----:B------:R-:W-:Y:S01]  /*0330*/  VIADD R4, R19, -UR4 ;  /* 0x8000000413047c36 */ /* 0x000fe20008000000 */
[----:B------:R-:W-:-:S04]  /*0340*/  PLOP3.LUT P0, PT, PT, PT, PT, 0x80, 0x8 ;  /* 0x000000000008781c */ /* 0x000fc80003f0f070 */
[----:B------:R-:W-:-:S13]  /*0350*/  ISETP.GT.AND P1, PT, R4, 0xc, PT ;  /* 0x0000000c0400780c */ /* 0x000fda0003f24270 */
[----:B------:R-:W-:Y:S05]  /*0360*/  @!P1 BRA `(.L_x_10) ;  /* 0x0000000000c49947 */ /* 0x000fea0003800000 */
[----:B------:R-:W-:Y:S01]  /*0370*/  PLOP3.LUT P0, PT, PT, PT, PT, 0x8, 0x80 ;  /* 0x000000000080781c */ /* 0x000fe20003f0e170 */
[----:B------:R-:W-:-:S12]  /*0380*/  VIADD R9, R19, 0xfffffff4 ;  /* 0xfffffff413097836 */ /* 0x000fd80000000000 */
.L_x_11:
[C---:B------:R-:W-:Y:S01]  /*0390*/  IMAD.SHL.U32 R4, R2.reuse, 0x4, RZ ;  /* 0x0000000402047824 */ /* 0x040fe200078e00ff */
[----:B------:R-:W-:Y:S01]  /*03a0*/  LOP3.LUT R6, R2, 0x2, RZ, 0xc0, !PT ;  /* 0x0000000202067812 */ /* 0x000fe200078ec0ff */
[----:B------:R-:W-:Y:S01]  /*03b0*/  UIADD3 UR4, UPT, UPT, UR4, 0x10, URZ ;  /* 0x0000001004047890 */ /* 0x000fe2000fffe0ff */
[--C-:B------:R-:W-:Y:S02]  /*03c0*/  SHF.R.U32.HI R8, RZ, 0x4, R2.reuse ;  /* 0x00000004ff087819 */ /* 0x100fe40000011602 */
[----:B------:R-:W-:Y:S02]  /*03d0*/  LOP3.LUT R5, R4, 0x4, RZ, 0xc0, !PT ;  /* 0x0000000404057812 */ /* 0x000fe400078ec0ff */
[--C-:B------:R-:W-:Y:S02]  /*03e0*/  SHF.R.U32.HI R4, RZ, 0x2, R2.reuse ;  /* 0x00000002ff047819 */ /* 0x100fe40000011602 */
[--C-:B------:R-:W-:Y:S01]  /*03f0*/  SHF.R.U32.HI R10, RZ, 0x8, R2.reuse ;  /* 0x00000008ff0a7819 */ /* 0x100fe20000011602 */
[----:B------:R-:W-:Y:S01]  /*0400*/  IMAD R5, R0, 0x8, R5 ;  /* 0x0000000800057824 */ /* 0x000fe200078e0205 */
[----:B------:R-:W-:-:S02]  /*0410*/  SHF.R.U32.HI R0, RZ, 0x3, R2 ;  /* 0x00000003ff007819 */ /* 0x000fc40000011602 */
[----:B------:R-:W-:Y:S02]  /*0420*/  LOP3.LUT R4, R4, 0x1, RZ, 0xc0, !PT ;  /* 0x0000000104047812 */ /* 0x000fe400078ec0ff */
[----:B------:R-:W-:Y:S02]  /*0430*/  LOP3.LUT R7, R0, 0x1, RZ, 0xc0, !PT ;  /* 0x0000000100077812 */ /* 0x000fe400078ec0ff */
[----:B------:R-:W-:Y:S02]  /*0440*/  SHF.L.U32 R0, R8, 0x2, RZ ;  /* 0x0000000208007819 */ /* 0x000fe400000006ff */
[----:B------:R-:W-:Y:S02]  /*0450*/  IADD3 R4, PT, PT, R4, R6, R5 ;  /* 0x0000000604047210 */ /* 0x000fe40007ffe005 */
[----:B------:R-:W-:Y:S02]  /*0460*/  LOP3.LUT R5, R0, 0x4, RZ, 0xc0, !PT ;  /* 0x0000000400057812 */ /* 0x000fe400078ec0ff */
[--C-:B------:R-:W-:Y:S01]  /*0470*/  SHF.R.U32.HI R0, RZ, 0x6, R2.reuse ;  /* 0x00000006ff007819 */ /* 0x100fe20000011602 */
[----:B------:R-:W-:Y:S01]  /*0480*/  IMAD R4, R4, 0x2, R7 ;  /* 0x0000000204047824 */ /* 0x000fe200078e0207 */
[----:B------:R-:W-:-:S02]  /*0490*/  SHF.R.U32.HI R6, RZ, 0x7, R2 ;  /* 0x00000007ff067819 */ /* 0x000fc40000011602 */
[----:B------:R-:W-:Y:S01]  /*04a0*/  LOP3.LUT R0, R0, 0x1, RZ, 0xc0, !PT ;  /* 0x0000000100007812 */ /* 0x000fe200078ec0ff */
[----:B------:R-:W-:Y:S01]  /*04b0*/  IMAD R4, R4, 0x8, R5 ;  /* 0x0000000804047824 */ /* 0x000fe200078e0205 */
[----:B------:R-:W-:Y:S02]  /*04c0*/  LOP3.LUT R5, R8, 0x2, RZ, 0xc0, !PT ;  /* 0x0000000208057812 */ /* 0x000fe400078ec0ff */
[----:B------:R-:W-:Y:S01]  /*04d0*/  LOP3.LUT R7, R6, 0x1, RZ, 0xc0, !PT ;  /* 0x0000000106077812 */ /* 0x000fe200078ec0ff */
[----:B------:R-:W-:Y:S01]  /*04e0*/  IMAD.SHL.U32 R6, R10, 0x4, RZ ;  /* 0x000000040a067824 */ /* 0x000fe200078e00ff */
[----:B------:R-:W-:Y:S02]  /*04f0*/  IADD3 R0, PT, PT, R0, R5, R4 ;  /* 0x0000000500007210 */ /* 0x000fe40007ffe004 */
[--C-:B------:R-:W-:Y:S02]  /*0500*/  SHF.R.U32.HI R4, RZ, 0xa, R2.reuse ;  /* 0x0000000aff047819 */ /* 0x100fe40000011602 */
[----:B------:R-:W-:Y:S01]  /*0510*/  LOP3.LUT R5, R6, 0x4, RZ, 0xc0, !PT ;  /* 0x0000000406057812 */ /* 0x000fe200078ec0ff */
[----:B------:R-:W-:Y:S01]  /*0520*/  IMAD R0, R0, 0x2, R7 ;  /* 0x0000000200007824 */ /* 0x000fe200078e0207 */
[----:B------:R-:W-:-:S02]  /*0530*/  SHF.R.U32.HI R6, RZ, 0xb, R2 ;  /* 0x0000000bff067819 */ /* 0x000fc40000011602 */
[----:B------:R-:W-:Y:S01]  /*0540*/  SHF.R.U32.HI R8, RZ, 0xc, R2 ;  /* 0x0000000cff087819 */ /* 0x000fe20000011602 */
[----:B------:R-:W-:Y:S01]  /*0550*/  IMAD R0, R0, 0x8, R5 ;  /* 0x0000000800007824 */ /* 0x000fe200078e0205 */
[----:B------:R-:W-:Y:S02]  /*0560*/  LOP3.LUT R5, R10, 0x2, RZ, 0xc0, !PT ;  /* 0x000000020a057812 */ /* 0x000fe400078ec0ff */
[----:B------:R-:W-:Y:S02]  /*0570*/  LOP3.LUT R4, R4, 0x1, RZ, 0xc0, !PT ;  /* 0x0000000104047812 */ /* 0x000fe400078ec0ff */
[----:B------:R-:W-:Y:S01]  /*0580*/  LOP3.LUT R7, R6, 0x1, RZ, 0xc0, !PT ;  /* 0x0000000106077812 */ /* 0x000fe200078ec0ff */
[----:B------:R-:W-:Y:S01]  /*0590*/  IMAD.SHL.U32 R6, R8, 0x4, RZ ;  /* 0x0000000408067824 */ /* 0x000fe200078e00ff */
[----:B------:R-:W-:Y:S02]  /*05a0*/  IADD3 R0, PT, PT, R4, R5, R0 ;  /* 0x0000000504007210 */ /* 0x000fe40007ffe000 */
[----:B------:R-:W-:-:S02]  /*05b0*/  ISETP.LE.AND P1, PT, R9, UR4, PT ;  /* 0x0000000409007c0c */ /* 0x000fc4000bf23270 */
[----:B------:R-:W-:Y:S02]  /*05c0*/  LOP3.LUT R5, R6, 0x4, RZ, 0xc0, !PT ;  /* 0x0000000406057812 */ /* 0x000fe400078ec0ff */
[----:B------:R-:W-:Y:S02]  /*05d0*/  LEA R0, R0, R7, 0x1 ;  /* 0x0000000700007211 */ /* 0x000fe400078e08ff */
[--C-:B------:R-:W-:Y:S02]  /*05e0*/  SHF.R.U32.HI R4, RZ, 0xe, R2.reuse ;  /* 0x0000000eff047819 */ /* 0x100fe40000011602 */
[----:B------:R-:W-:Y:S01]  /*05f0*/  SHF.R.U32.HI R6, RZ, 0xf, R2 ;  /* 0x0000000fff067819 */ /* 0x000fe20000011602 */
[----:B------:R-:W-:Y:S01]  /*0600*/  IMAD R0, R0, 0x8, R5 ;  /* 0x0000000800007824 */ /* 0x000fe200078e0205 */
[----:B------:R-:W-:Y:S02]  /*0610*/  LOP3.LUT R5, R8, 0x2, RZ, 0xc0, !PT ;  /* 0x0000000208057812 */ /* 0x000fe400078ec0ff */
[----:B------:R-:W-:-:S02]  /*0620*/  LOP3.LUT R4, R4, 0x1, RZ, 0xc0, !PT ;  /* 0x0000000104047812 */ /* 0x000fc400078ec0ff */
[----:B------:R-:W-:Y:S02]  /*0630*/  LOP3.LUT R7, R6, 0x1, RZ, 0xc0, !PT ;  /* 0x0000000106077812 */ /* 0x000fe400078ec0ff */
[----:B------:R-:W-:Y:S02]  /*0640*/  IADD3 R0, PT, PT, R4, R5, R0 ;  /* 0x0000000504007210 */ /* 0x000fe40007ffe000 */
[----:B------:R-:W-:-:S03]  /*0650*/  SHF.R.U32.HI R2, RZ, 0x10, R2 ;  /* 0x00000010ff027819 */ /* 0x000fc60000011602 */
[----:B------:R-:W-:Y:S01]  /*0660*/  IMAD R0, R0, 0x2, R7 ;  /* 0x0000000200007824 */ /* 0x000fe200078e0207 */
[----:B------:R-:W-:Y:S06]  /*0670*/  @!P1 BRA `(.L_x_11) ;  /* 0xfffffffc00449947 */ /* 0x000fec000383ffff */
.L_x_10:
[----:B------:R-:W-:-:S05]  /*0680*/  VIADD R4, R19, -UR4 ;  /* 0x8000000413047c36 */ /* 0x000fca0008000000 */
[----:B------:R-:W-:-:S13]  /*0690*/  ISETP.GT.AND P1, PT, R4, 0x4, PT ;  /* 0x000000040400780c */ /* 0x000fda0003f24270 */
[----:B------:R-:W-:Y:S05]  /*06a0*/  @!P1 BRA `(.L_x_12) ;  /* 0x0000000000609947 */ /* 0x000fea0003800000 */
[C---:B------:R-:W-:Y:S01]  /*06b0*/  IMAD.SHL.U32 R4, R2.reuse, 0x4, RZ ;  /* 0x0000000402047824 */ /* 0x040fe200078e00ff */
[----:B------:R-:W-:Y:S01]  /*06c0*/  LOP3.LUT R6, R2, 0x2, RZ, 0xc0, !PT ;  /* 0x0000000202067812 */ /* 0x000fe200078ec0ff */
[----:B------:R-:W-:Y:S01]  /*06d0*/  UIADD3 UR4, UPT, UPT, UR4, 0x8, URZ ;  /* 0x0000000804047890 */ /* 0x000fe2000fffe0ff */
[--C-:B------:R-:W-:Y:S02]  /*06e0*/  SHF.R.U32.HI R8, RZ, 0x4, R2.reuse ;  /* 0x00000004ff087819 */ /* 0x100fe40000011602 */
[----:B------:R-:W-:Y:S02]  /*06f0*/  LOP3.LUT R5, R4, 0x4, RZ, 0xc0, !PT ;  /* 0x0000000404057812 */ /* 0x000fe400078ec0ff */
[--C-:B------:R-:W-:Y:S02]  /*0700*/  SHF.R.U32.HI R4, RZ, 0x2, R2.reuse ;  /* 0x00000002ff047819 */ /* 0x100fe40000011602 */
[----:B------:R-:W-:Y:S01]  /*0710*/  PLOP3.LUT P0, PT, PT, PT, PT, 0x8, 0x80 ;  /* 0x000000000080781c */ /* 0x000fe20003f0e170 */
[----:B------:R-:W-:Y:S01]  /*0720*/  IMAD R5, R0, 0x8, R5 ;  /* 0x0000000800057824 */ /* 0x000fe200078e0205 */
[----:B------:R-:W-:-:S02]  /*0730*/  SHF.R.U32.HI R0, RZ, 0x3, R2 ;  /* 0x00000003ff007819 */ /* 0x000fc40000011602 */
[----:B------:R-:W-:Y:S02]  /*0740*/  LOP3.LUT R4, R4, 0x1, RZ, 0xc0, !PT ;  /* 0x0000000104047812 */ /* 0x000fe400078ec0ff */
[----:B------:R-:W-:Y:S02]  /*0750*/  LOP3.LUT R7, R0, 0x1, RZ, 0xc0, !PT ;  /* 0x0000000100077812 */ /* 0x000fe400078ec0ff */
[----:B------:R-:W-:Y:S02]  /*0760*/  SHF.L.U32 R0, R8, 0x2, RZ ;  /* 0x0000000208007819 */ /* 0x000fe400000006ff */
[----:B------:R-:W-:Y:S02]  /*0770*/  IADD3 R4, PT, PT, R4, R6, R5 ;  /* 0x0000000604047210 */ /* 0x000fe40007ffe005 */
[----:B------:R-:W-:Y:S02]  /*0780*/  LOP3.LUT R5, R0, 0x4, RZ, 0xc0, !PT ;  /* 0x0000000400057812 */ /* 0x000fe400078ec0ff */
[----:B------:R-:W-:Y:S01]  /*0790*/  SHF.R.U32.HI R6, RZ, 0x6, R2 ;  /* 0x00000006ff067819 */ /* 0x000fe20000011602 */
[----:B------:R-:W-:Y:S01]  /*07a0*/  IMAD R4, R4, 0x2, R7 ;  /* 0x0000000204047824 */ /* 0x000fe200078e0207 */
[----:B------:R-:W-:-:S02]  /*07b0*/  LOP3.LUT R7, R8, 0x2, RZ, 0xc0, !PT ;  /* 0x0000000208077812 */ /* 0x000fc400078ec0ff */
[----:B------:R-:W-:Y:S01]  /*07c0*/  LOP3.LUT R6, R6, 0x1, RZ, 0xc0, !PT ;  /* 0x0000000106067812 */ /* 0x000fe200078ec0ff */
[----:B------:R-:W-:Y:S01]  /*07d0*/  IMAD R4, R4, 0x8, R5 ;  /* 0x0000000804047824 */ /* 0x000fe200078e0205 */
[--C-:B------:R-:W-:Y:S02]  /*07e0*/  SHF.R.U32.HI R0, RZ, 0x7, R2.reuse ;  /* 0x00000007ff007819 */ /* 0x100fe40000011602 */
[----:B------:R-:W-:Y:S02]  /*07f0*/  SHF.R.U32.HI R2, RZ, 0x8, R2 ;  /* 0x00000008ff027819 */ /* 0x000fe40000011602 */
[----:B------:R-:W-:Y:S02]  /*0800*/  IADD3 R4, PT, PT, R6, R7, R4 ;  /* 0x0000000706047210 */ /* 0x000fe40007ffe004 */
[----:B------:R-:W-:-:S05]  /*0810*/  LOP3.LUT R5, R0, 0x1, RZ, 0xc0, !PT ;  /* 0x0000000100057812 */ /* 0x000fca00078ec0ff */
[----:B------:R-:W-:-:S07]  /*0820*/  IMAD R0, R4, 0x2, R5 ;  /* 0x0000000204007824 */ /* 0x000fce00078e0205 */
.L_x_12:
[----:B------:R-:W-:-:S13]  /*0830*/  ISETP.NE.OR P0, PT, R19, UR4, P0 ;  /* 0x0000000413007c0c */ /* 0x000fda0008705670 */
[----:B------:R-:W-:Y:S05]  /*0840*/  @!P0 BRA `(.L_x_13) ;  /* 0x0000000000388947 */ /* 0x000fea0003800000 */
.L_x_9:
[----:B------:R-:W-:Y:S01]  /*0850*/  UIADD3 UR4, UPT, UPT, UR4, 0x4, URZ ;  /* 0x0000000404047890 */ /* 0x000fe2000fffe0ff */
[----:B------:R-:W-:Y:S01]  /*0860*/  IMAD.SHL.U32 R4, R2, 0x4, RZ ;  /* 0x0000000402047824 */ /* 0x000fe200078e00ff */
[----:B------:R-:W-:-:S04]  /*0870*/  SHF.R.U32.HI R6, RZ, 0x3, R2 ;  /* 0x00000003ff067819 */ /* 0x000fc80000011602 */
[----:B------:R-:W-:Y:S02]  /*0880*/  ISETP.NE.AND P0, PT, R19, UR4, PT ;  /* 0x0000000413007c0c */ /* 0x000fe4000bf05270 */
[----:B------:R-:W-:Y:S02]  /*0890*/  LOP3.LUT R5, R4, 0x4, RZ, 0xc0, !PT ;  /* 0x0000000404057812 */ /* 0x000fe400078ec0ff */
[----:B------:R-:W-:Y:S02]  /*08a0*/  SHF.R.U32.HI R4, RZ, 0x2, R2 ;  /* 0x00000002ff047819 */ /* 0x000fe40000011602 */
[----:B------:R-:W-:Y:S01]  /*08b0*/  LOP3.LUT R7, R6, 0x1, RZ, 0xc0, !PT ;  /* 0x0000000106077812 */ /* 0x000fe200078ec0ff */
[----:B------:R-:W-:Y:S01]  /*08c0*/  IMAD R5, R0, 0x8, R5 ;  /* 0x0000000800057824 */ /* 0x000fe200078e0205 */
[----:B------:R-:W-:Y:S02]  /*08d0*/  LOP3.LUT R0, R2, 0x2, RZ, 0xc0, !PT ;  /* 0x0000000202007812 */ /* 0x000fe400078ec0ff */
[----:B------:R-:W-:-:S02]  /*08e0*/  LOP3.LUT R4, R4, 0x1, RZ, 0xc0, !PT ;  /* 0x0000000104047812 */ /* 0x000fc400078ec0ff */
[----:B------:R-:W-:Y:S02]  /*08f0*/  SHF.R.U32.HI R2, RZ, 0x4, R2 ;  /* 0x00000004ff027819 */ /* 0x000fe40000011602 */
[----:B------:R-:W-:-:S04]  /*0900*/  IADD3 R0, PT, PT, R4, R0, R5 ;  /* 0x0000000004007210 */ /* 0x000fc80007ffe005 */
[----:B------:R-:W-:Y:S01]  /*0910*/  LEA R0, R0, R7, 0x1 ;  /* 0x0000000700007211 */ /* 0x000fe200078e08ff */
[----:B------:R-:W-:Y:S06]  /*0920*/  @P0 BRA `(.L_x_9) ;  /* 0xfffffffc00c80947 */ /* 0x000fec000383ffff */
.L_x_13:
[----:B------:R-:W-:-:S07]  /*0930*/  IMAD.SHL.U32 R4, R0, 0x2, RZ ;  /* 0x0000000200047824 */ /* 0x000fce00078e00ff */
.L_x_8:
[----:B------:R-:W-:-:S13]  /*0940*/  ISETP.NE.AND P0, PT, R17, RZ, PT ;  /* 0x000000ff1100720c */ /* 0x000fda0003f05270 */
[----:B------:R-:W-:Y:S05]  /*0950*/  @!P0 BRA `(.L_x_14) ;  /* 0x00000000002c8947 */ /* 0x000fea0003800000 */
[----:B------:R-:W-:Y:S02]  /*0960*/  ISETP.NE.AND P0, PT, R17, 0x1, PT ;  /* 0x000000011100780c */ /* 0x000fe40003f05270 */
[----:B------:R-:W-:-:S05]  /*0970*/  LOP3.LUT R5, R2, 0x1, RZ, 0xc0, !PT ;  /* 0x0000000102057812 */ /* 0x000fca00078ec0ff */
[----:B------:R-:W-:-:S06]  /*0980*/  IMAD.IADD R0, R5, 0x1, R4 ;  /* 0x0000000105007824 */ /* 0x000fcc00078e0204 */
[----:B------:R-:W-:Y:S05]  /*0990*/  @!P0 BRA `(.L_x_14) ;  /* 0x00000000001c8947 */ /* 0x000fea0003800000 */
[----:B------:R-:W-:Y:S02]  /*09a0*/  ISETP.NE.AND P0, PT, R17, 0x2, PT ;  /* 0x000000021100780c */ /* 0x000fe40003f05270 */
[----:B------:R-:W-:-:S04]  /*09b0*/  SHF.R.U32.HI R4, RZ, 0x1, R2 ;  /* 0x00000001ff047819 */ /* 0x000fc80000011602 */
[----:B------:R-:W-:-:S05]  /*09c0*/  LOP3.LUT R5, R4, 0x1, RZ, 0xc0, !PT ;  /* 0x0000000104057812 */ /* 0x000fca00078ec0ff */
[----:B------:R-:W-:Y:S02]  /*09d0*/  IMAD R0, R0, 0x2, R5 ;  /* 0x0000000200007824 */ /* 0x000fe400078e0205 */
[----:B------:R-:W-:-:S04]  /*09e0*/  @P0 SHF.R.U32.HI R2, RZ, 0x2, R2 ;  /* 0x00000002ff020819 */ /* 0x000fc80000011602 */
[----:B------:R-:W-:-:S05]  /*09f0*/  @P0 LOP3.LUT R5, R2, 0x1, RZ, 0xc0, !PT ;  /* 0x0000000102050812 */ /* 0x000fca00078ec0ff */
[----:B------:R-:W-:-:S07]  /*0a00*/  @P0 IMAD R0, R0, 0x2, R5 ;  /* 0x0000000200000824 */ /* 0x000fce00078e0205 */
.L_x_14:
[----:B------:R-:W-:-:S13]  /*0a10*/  ISETP.GT.AND P0, PT, R0, R3, PT ;  /* 0x000000030000720c */ /* 0x000fda0003f04270 */
[----:B------:R-:W-:Y:S05]  /*0a20*/  @!P0 BRA `(.L_x_15) ;  /* 0x0000000000288947 */ /* 0x000fea0003800000 */
[----:B------:R-:W0:Y:S01]  /*0a30*/  LDC.64 R12, c[0x0][0x390] ;  /* 0x0000e400ff0c7b82 */ /* 0x000e220000000a00 */
[----:B------:R-:W1:Y:S02]  /*0a40*/  LDCU UR4, c[0x0][0x380] ;  /* 0x00007000ff0477ac */ /* 0x000e640008000800 */
[C---:B-1----:R-:W-:Y:S02]  /*0a50*/  IMAD R15, R18.reuse, UR4, R0 ;  /* 0x00000004120f7c24 */ /* 0x042fe4000f8e0200 */
[----:B------:R-:W-:Y:S02]  /*0a60*/  IMAD R5, R18, UR4, R3 ;  /* 0x0000000412057c24 */ /* 0x000fe4000f8e0203 */
[----:B0-----:R-:W-:-:S04]  /*0a70*/  IMAD.WIDE R14, R15, 0x10, R12 ;  /* 0x000000100f0e7825 */ /* 0x001fc800078e020c */
[----:B------:R-:W-:Y:S02]  /*0a80*/  IMAD.WIDE R12, R5, 0x10, R12 ;  /* 0x00000010050c7825 */ /* 0x000fe400078e020c */
[----:B------:R-:W2:Y:S04]  /*0a90*/  LDG.E.128 R4, desc[UR12][R14.64] ;  /* 0x0000000c0e047981 */ /* 0x000ea8000c1e1d00 */
[----:B------:R-:W3:Y:S04]  /*0aa0*/  LDG.E.128 R8, desc[UR12][R12.64] ;  /* 0x0000000c0c087981 */ /* 0x000ee8000c1e1d00 */
[----:B--2---:R0:W-:Y:S04]  /*0ab0*/  STG.E.128 desc[UR12][R12.64], R4 ;  /* 0x000000040c007986 */ /* 0x0041e8000c101d0c */
[----:B---3--:R0:W-:Y:S02]  /*0ac0*/  STG.E.128 desc[UR12][R14.64], R8 ;  /* 0x000000080e007986 */ /* 0x0081e4000c101d0c */
.L_x_15:
[----:B0-----:R-:W0:Y:S01]  /*0ad0*/  LDC R4, c[0x0][0x380] ;  /* 0x0000e000ff047b82 */ /* 0x001e220000000800 */
[----:B------:R-:W-:-:S05]  /*0ae0*/  VIADD R3, R3, 0x1 ;  /* 0x0000000103037836 */ /* 0x000fca0000000000 */
[----:B0-----:R-:W-:-:S13]  /*0af0*/  ISETP.NE.AND P0, PT, R3, R4, PT ;  /* 0x000000040300720c */ /* 0x001fda0003f05270 */
[----:B------:R-:W-:Y:S05]  /*0b00*/  @P0 BRA `(.L_x_16) ;  /* 0xfffffff400e40947 */ /* 0x000fea000383ffff */
.L_x_7:
[----:B------:R-:W-:-:S13]  /*0b10*/  ISETP.GE.AND P0, PT, R4, 0x2, PT ;  /* 0x000000020400780c */ /* 0x000fda0003f06270 */
[----:B------:R-:W-:Y:S05]  /*0b20*/  @!P0 EXIT ;  /* 0x000000000000894d */ /* 0x000fea0003800000 */
[----:B------:R-:W-:-:S05]  /*0b30*/  UMOV UR14, 0x2 ;  /* 0x00000002000e7882 */ /* 0x000fca0000000000 */
.L_x_26:
[----:B0-----:R-:W0:Y:S01]  /*0b40*/  LDCU UR8, c[0x0][0x380] ;  /* 0x00007000ff0877ac */ /* 0x001e220008000800 */
[----:B------:R-:W-:-:S04]  /*0b50*/  UIADD3 UR4, UPT, UPT, UR14, -0x1, URZ ;  /* 0xffffffff0e047890 */ /* 0x000fc8000fffe0ff */
[----:B------:R-:W-:-:S04]  /*0b60*/  ULOP3.LUT UR4, UR14, UR4, URZ, 0xc, !UPT ;  /* 0x000000040e047292 */ /* 0x000fc8000f8e0cff */
[----:B------:R-:W-:Y:S02]  /*0b70*/  UPOPC UR4, UR4 ;  /* 0x00000004000472bf */ /* 0x000fe40008000000 */
[----:B0-----:R-:W-:Y:S02]  /*0b80*/  UISETP.NE.AND UP0, UPT, UR14, UR8, UPT ;  /* 0x000000080e00728c */ /* 0x001fe4000bf05270 */
[----:B------:R-:W-:-:S07]  /*0b90*/  USHF.R.U32.HI UR11, URZ, UR4, UR8 ;  /* 0x00000004ff0b7299 */ /* 0x000fce0008011608 */
[----:B-123--:R-:W-:Y:S05]  /*0ba0*/  BRA.U UP0, `(.L_x_17) ;  /* 0x0000000900487547 */ /* 0x00efea000b800000 */
[----:B------:R-:W-:Y:S01]  /*0bb0*/  USHF.R.U32.HI UR6, URZ, 0x1, UR14 ;  /* 0x00000001ff067899 */ /* 0x000fe2000801160e */
[----:B------:R-:W-:Y:S01]  /*0bc0*/  HFMA2 R17, -RZ, RZ, 0, 0 ;  /* 0x00000000ff117431 */ /* 0x000fe200000001ff */
[----:B------:R-:W-:Y:S02]  /*0bd0*/  UISETP.GE.U32.AND UP1, UPT, UR8, 0x8, UPT ;  /* 0x000000080800788c */ /* 0x000fe4000bf26070 */
[----:B------:R-:W-:Y:S01]  /*0be0*/  UISETP.LT.U32.AND UP0, UPT, UR6, 0x1, UPT ;  /* 0x000000010600788c */ /* 0x000fe2000bf01070 */
[----:B------:R-:W-:-:S03]  /*0bf0*/  UMOV UR4, URZ ;  /* 0x000000ff00047c82 */ /* 0x000fc60008000000 */
[----:B------:R-:W-:-:S04]  /*0c00*/  USEL UR5, UR6, 0x1, !UP0 ;  /* 0x0000000106057887 */ /* 0x000fc8000c000000 */
[----:B------:R-:W-:-:S04]  /*0c10*/  ULOP3.LUT UR7, UR5, 0x3, URZ, 0xc0, !UPT ;  /* 0x0000000305077892 */ /* 0x000fc8000f8ec0ff */
[----:B------:R-:W-:Y:S01]  /*0c20*/  UISETP.NE.AND UP0, UPT, UR7, URZ, UPT ;  /* 0x000000ff0700728c */ /* 0x000fe2000bf05270 */
[----:B------:R-:W-:Y:S10]  /*0c30*/  BRA.U !UP1, `(.L_x_18) ;  /* 0x0000000509347547 */ /* 0x000ff4000b800000 */
[----:B------:R-:W-:Y:S01]  /*0c40*/  IMAD.MOV.U32 R17, RZ, RZ, RZ ;  /* 0x000000ffff117224 */ /* 0x000fe200078e00ff */
[----:B------:R-:W-:-:S03]  /*0c50*/  ULOP3.LUT UR4, UR5, 0x7ffffffc, URZ, 0xc0, !UPT ;  /* 0x7ffffffc05047892 */ /* 0x000fc6000f8ec0ff */
[----:B------:R-:W-:-:S09]  /*0c60*/  UMOV UR5, URZ ;  /* 0x000000ff00057c82 */ /* 0x000fd20008000000 */
.L_x_19:
[----:B0-----:R-:W0:Y:S01]  /*0c70*/  LDC.64 R2, c[0x0][0x388] ;  /* 0x0000e200ff027b82 */ /* 0x001e220000000a00 */
[----:B------:R-:W-:-:S04]  /*0c80*/  IMAD.U32 R19, RZ, RZ, UR5 ;  /* 0x00000005ff137e24 */ /* 0x000fc8000f8e00ff */
[----:B------:R-:W-:-:S03]  /*0c90*/  IMAD R19, R18, UR8, R19 ;  /* 0x0000000812137c24 */ /* 0x000fc6000f8e0213 */
[----:B------:R-:W1:Y:S01]  /*0ca0*/  LDC.64 R4, c[0x0][0x390] ;  /* 0x0000e400ff047b82 */ /* 0x000e620000000a00 */
[----:B------:R-:W-:Y:S02]  /*0cb0*/  VIADD R7, R19, UR6 ;  /* 0x0000000613077c36 */ /* 0x000fe40008000000 */
[----:B0-----:R-:W-:-:S06]  /*0cc0*/  IMAD.WIDE.U32 R8, R17, 0x10, R2 ;  /* 0x0000001011087825 */ /* 0x001fcc00078e0002 */
[----:B------:R-:W2:Y:S01]  /*0cd0*/  LDG.E.128 R8, desc[UR12][R8.64] ;  /* 0x0000000c08087981 */ /* 0x000ea2000c1e1d00 */
[----:B-1----:R-:W-:-:S05]  /*0ce0*/  IMAD.WIDE R6, R7, 0x10, R4 ;  /* 0x0000001007067825 */ /* 0x002fca00078e0204 */
[----:B------:R-:W2:Y:S01]  /*0cf0*/  LDG.E.128 R12, desc[UR12][R6.64] ;  /* 0x0000000c060c7981 */ /* 0x000ea2000c1e1d00 */
[----:B------:R-:W-:-:S05]  /*0d00*/  IMAD.WIDE R4, R19, 0x10, R4 ;  /* 0x0000001013047825 */ /* 0x000fca00078e0204 */
[----:B------:R-:W3:Y:S01]  /*0d10*/  LDG.E.128 R20, desc[UR12][R4.64] ;  /* 0x0000000c04147981 */ /* 0x000ee2000c1e1d00 */
[-C--:B--2---:R-:W-:Y:S02]  /*0d20*/  DMUL R24, R14, R10.reuse ;  /* 0x0000000a0e187228 */ /* 0x084fe40000000000 */
[----:B------:R-:W-:-:S06]  /*0d30*/  DMUL R10, R12, R10 ;  /* 0x0000000a0c0a7228 */ /* 0x000fcc0000000000 */
[-C--:B------:R-:W-:Y:S02]  /*0d40*/  DFMA R12, R12, R8.reuse, -R24 ;  /* 0x000000080c0c722b */ /* 0x080fe40000000818 */
[----:B------:R-:W-:-:S06]  /*0d50*/  DFMA R10, R14, R8, R10 ;  /* 0x000000080e0a722b */ /* 0x000fcc000000000a */
[----:B---3--:R-:W-:Y:S02]  /*0d60*/  DADD R24, -R12, R20 ;  /* 0x000000000c187229 */ /* 0x008fe40000000114 */
[----:B------:R-:W-:-:S07]  /*0d70*/  DADD R26, -R10, R22 ;  /* 0x000000000a1a7229 */ /* 0x000fce0000000116 */
[----:B------:R0:W-:Y:S04]  /*0d80*/  STG.E.128 desc[UR12][R6.64], R24 ;  /* 0x0000001806007986 */ /* 0x0001e8000c101d0c */
[----:B------:R-:W2:Y:S01]  /*0d90*/  LDG.E.64 R28, desc[UR12][R4.64] ;  /* 0x0000000c041c7981 */ /* 0x000ea2000c1e1b00 */
[----:B------:R-:W-:Y:S01]  /*0da0*/  VIADD R17, R17, UR11 ;  /* 0x0000000b11117c36 */ /* 0x000fe20008000000 */
[----:B------:R-:W-:Y:S02]  /*0db0*/  DADD R30, R10, R22 ;  /* 0x000000000a1e7229 */ /* 0x000fe40000000016 */
[----:B------:R-:W0:Y:S01]  /*0dc0*/  LDG.E.128 R20, desc[UR12][R4.64+0x10] ;  /* 0x0000100c04147981 */ /* 0x000e22000c1e1d00 */
[----:B------:R-:W-:Y:S01]  /*0dd0*/  IMAD.WIDE.U32 R8, R17, 0x10, R2 ;  /* 0x0000001011087825 */ /* 0x000fe200078e0002 */
[----:B--2---:R-:W-:-:S07]  /*0de0*/  DADD R28, R12, R28 ;  /* 0x000000000c1c7229 */ /* 0x004fce000000001c */
[----:B------:R1:W-:Y:S04]  /*0df0*/  STG.E.128 desc[UR12][R4.64], R28 ;  /* 0x0000001c04007986 */ /* 0x0003e8000c101d0c */
[----:B------:R-:W2:Y:S04]  /*0e00*/  LDG.E.128 R8, desc[UR12][R8.64] ;  /* 0x0000000c08087981 */ /* 0x000ea8000c1e1d00 */
[----:B------:R-:W2:Y:S02]  /*0e10*/  LDG.E.128 R12, desc[UR12][R6.64+0x10] ;  /* 0x0000100c060c7981 */ /* 0x000ea4000c1e1d00 */
[----:B--2---:R-:W-:-:S02]  /*0e20*/  DMUL R32, R14, R10 ;  /* 0x0000000a0e207228 */ /* 0x004fc40000000000 */
[----:B------:R-:W-:-:S06]  /*0e30*/  DMUL R10, R12, R10 ;  /* 0x0000000a0c0a7228 */ /* 0x000fcc0000000000 */
[-C--:B------:R-:W-:Y:S02]  /*0e40*/  DFMA R12, R12, R8.reuse, -R32 ;  /* 0x000000080c0c722b */ /* 0x080fe40000000820 */
[----:B------:R-:W-:-:S06]  /*0e50*/  DFMA R10, R14, R8, R10 ;  /* 0x000000080e0a722b */ /* 0x000fcc000000000a */
[----:B0-----:R-:W-:Y:S02]  /*0e60*/  DADD R24, -R12, R20 ;  /* 0x000000000c187229 */ /* 0x001fe40000000114 */
[----:B------:R-:W-:-:S07]  /*0e70*/  DADD R26, -R10, R22 ;  /* 0x000000000a1a7229 */ /* 0x000fce0000000116 */
[----:B------:R-:W-:Y:S04]  /*0e80*/  STG.E.128 desc[UR12][R6.64+0x10], R24 ;  /* 0x0000101806007986 */ /* 0x000fe8000c101d0c */
[----:B-1----:R-:W2:Y:S01]  /*0e90*/  LDG.E.64 R28, desc[UR12][R4.64+0x10] ;  /* 0x0000100c041c7981 */ /* 0x002ea2000c1e1b00 */
[----:B------:R-:W-:Y:S01]  /*0ea0*/  VIADD R17, R17, UR11 ;  /* 0x0000000b11117c36 */ /* 0x000fe20008000000 */
[----:B------:R-:W-:Y:S02]  /*0eb0*/  DADD R30, R10, R22 ;  /* 0x000000000a1e7229 */ /* 0x000fe40000000016 */
[----:B------:R-:W3:Y:S01]  /*0ec0*/  LDG.E.128 R20, desc[UR12][R4.64+0x20] ;  /* 0x0000200c04147981 */ /* 0x000ee2000c1e1d00 */
        /* <DEDUP_REMOVED lines=9> */
[----:B---3--:R-:W-:Y:S02]  /*0f60*/  DADD R8, -R12, R20 ;  /* 0x000000000c087229 */ /* 0x008fe40000000114 */
[----:B------:R-:W-:-:S07]  /*0f70*/  DADD R10, -R14, R22 ;  /* 0x000000000e0a7229 */ /* 0x000fce0000000116 */
[----:B------:R1:W-:Y:S04]  /*0f80*/  STG.E.128 desc[UR12][R6.64+0x20], R8 ;  /* 0x0000200806007986 */ /* 0x0003e8000c101d0c */
[----:B0-----:R-:W2:Y:S01]  /*0f90*/  LDG.E.64 R28, desc[UR12][R4.64+0x20] ;  /* 0x0000200c041c7981 */ /* 0x001ea2000c1e1b00 */
[----:B------:R-:W-:Y:S01]  /*0fa0*/  IADD3 R17, PT, PT, R17, UR11, RZ ;  /* 0x0000000b11117c10 */ /* 0x000fe2000fffe0ff */
[----:B------:R-:W-:Y:S02]  /*0fb0*/  DADD R30, R14, R22 ;  /* 0x000000000e1e7229 */ /* 0x000fe40000000016 */
[----:B------:R-:W1:Y:S01]  /*0fc0*/  LDG.E.128 R24, desc[UR12][R4.64+0x30] ;  /* 0x0000300c04187981 */ /* 0x000e62000c1e1d00 */
[----:B--2---:R-:W-:Y:S01]  /*0fd0*/  DADD R28, R12, R28 ;  /* 0x000000000c1c7229 */ /* 0x004fe2000000001c */
[----:B------:R-:W-:-:S06]  /*0fe0*/  IMAD.WIDE.U32 R12, R17, 0x10, R2 ;  /* 0x00000010110c7825 */ /* 0x000fcc00078e0002 */
[----:B------:R0:W-:Y:S04]  /*0ff0*/  STG.E.128 desc[UR12][R4.64+0x20], R28 ;  /* 0x0000201c04007986 */ /* 0x0001e8000c101d0c */
[----:B------:R-:W2:Y:S04]  /*1000*/  LDG.E.128 R12, desc[UR12][R12.64] ;  /* 0x0000000c0c0c7981 */ /* 0x000ea8000c1e1d00 */
[----:B------:R-:W2:Y:S02]  /*1010*/  LDG.E.128 R20, desc[UR12][R6.64+0x30] ;  /* 0x0000300c06147981 */ /* 0x000ea4000c1e1d00 */
[----:B--2---:R-:W-:-:S02]  /*1020*/  DMUL R2, R22, R14 ;  /* 0x0000000e16027228 */ /* 0x004fc40000000000 */
[----:B------:R-:W-:-:S06]  /*1030*/  DMUL R14, R20, R14 ;  /* 0x0000000e140e7228 */ /* 0x000fcc0000000000 */
[-C--:B------:R-:W-:Y:S02]  /*1040*/  DFMA R20, R20, R12.reuse, -R2 ;  /* 0x0000000c1414722b */ /* 0x080fe40000000802 */
[----:B------:R-:W-:-:S06]  /*1050*/  DFMA R14, R22, R12, R14 ;  /* 0x0000000c160e722b */ /* 0x000fcc000000000e */
[----:B-1----:R-:W-:Y:S02]  /*1060*/  DADD R8, -R20, R24 ;  /* 0x0000000014087229 */ /* 0x002fe40000000118 */
[----:B------:R-:W-:-:S07]  /*1070*/  DADD R10, -R14, R26 ;  /* 0x000000000e0a7229 */ /* 0x000fce000000011a */
[----:B------:R0:W-:Y:S04]  /*1080*/  STG.E.128 desc[UR12][R6.64+0x30], R8 ;  /* 0x0000300806007986 */ /* 0x0001e8000c101d0c */
[----:B------:R-:W2:Y:S01]  /*1090*/  LDG.E.64 R2, desc[UR12][R4.64+0x30] ;  /* 0x0000300c04027981 */ /* 0x000ea2000c1e1b00 */
[----:B------:R-:W-:Y:S01]  /*10a0*/  DADD R14, R14, R26 ;  /* 0x000000000e0e7229 */ /* 0x000fe2000000001a */
[----:B------:R-:W-:-:S04]  /*10b0*/  UIADD3 UR5, UPT, UPT, UR5, 0x4, URZ ;  /* 0x0000000405057890 */ /* 0x000fc8000fffe0ff */
[----:B------:R-:W-:Y:S01]  /*10c0*/  UISETP.NE.AND UP1, UPT, UR5, UR4, UPT ;  /* 0x000000040500728c */ /* 0x000fe2000bf25270 */
[----:B------:R-:W-:Y:S01]  /*10d0*/  VIADD R17, R17, UR11 ;  /* 0x0000000b11117c36 */ /* 0x000fe20008000000 */
[----:B--2---:R-:W-:-:S07]  /*10e0*/  DADD R12, R20, R2 ;  /* 0x00000000140c7229 */ /* 0x004fce0000000002 */
[----:B------:R0:W-:Y:S01]  /*10f0*/  STG.E.128 desc[UR12][R4.64+0x30], R12 ;  /* 0x0000300c04007986 */ /* 0x0001e2000c101d0c */
[----:B------:R-:W-:Y:S05]  /*1100*/  BRA.U UP1, `(.L_x_19) ;  /* 0xfffffff901d87547 */ /* 0x000fea000b83ffff */
.L_x_18:
[----:B------:R-:W-:Y:S05]  /*1110*/  BRA.U !UP0, `(.L_x_20) ;  /* 0x0000001108247547 */ /* 0x000fea000b800000 */
[----:B------:R-:W1:Y:S01]  /*1120*/  LDC.64 R2, c[0x0][0x388] ;  /* 0x0000e200ff027b82 */ /* 0x000e620000000a00 */
[----:B0-----:R-:W-:-:S04]  /*1130*/  IMAD.U32 R13, RZ, RZ, UR4 ;  /* 0x00000004ff0d7e24 */ /* 0x001fc8000f8e00ff */
[----:B------:R-:W-:-:S03]  /*1140*/  IMAD R13, R18, UR8, R13 ;  /* 0x00000008120d7c24 */ /* 0x000fc6000f8e020d */
[----:B------:R-:W0:Y:S01]  /*1150*/  LDC.64 R20, c[0x0][0x390] ;  /* 0x0000e400ff147b82 */ /* 0x000e220000000a00 */
[----:B------:R-:W-:Y:S02]  /*1160*/  VIADD R23, R13, UR6 ;  /* 0x000000060d177c36 */ /* 0x000fe40008000000 */
[----:B-1----:R-:W-:-:S05]  /*1170*/  IMAD.WIDE.U32 R24, R17, 0x10, R2 ;  /* 0x0000001011187825 */ /* 0x002fca00078e0002 */
[----:B------:R-:W2:Y:S01]  /*1180*/  LDG.E.128 R4, desc[UR12][R24.64] ;  /* 0x0000000c18047981 */ /* 0x000ea2000c1e1d00 */
[----:B0-----:R-:W-:-:S05]  /*1190*/  IMAD.WIDE R22, R23, 0x10, R20 ;  /* 0x0000001017167825 */ /* 0x001fca00078e0214 */
        /* <DEDUP_REMOVED lines=11> */
[----:B------:R-:W-:Y:S01]  /*1250*/  DADD R14, R10, R14 ;  /* 0x000000000a0e7229 */ /* 0x000fe2000000000e */
[----:B------:R-:W-:Y:S01]  /*1260*/  UISETP.NE.AND UP0, UPT, UR7, 0x1, UPT ;  /* 0x000000010700788c */ /* 0x000fe2000bf05270 */
[----:B--2---:R-:W-:-:S07]  /*1270*/  DADD R12, R8, R12 ;  /* 0x00000000080c7229 */ /* 0x004fce000000000c */
[----:B------:R1:W-:Y:S01]  /*1280*/  STG.E.128 desc[UR12][R20.64], R12 ;  /* 0x0000000c14007986 */ /* 0x0003e2000c101d0c */
[----:B------:R-:W-:Y:S05]  /*1290*/  BRA.U !UP0, `(.L_x_20) ;  /* 0x0000000d08c47547 */ /* 0x000fea000b800000 */
[----:B------:R-:W-:Y:S01]  /*12a0*/  VIADD R17, R17, UR11 ;  /* 0x0000000b11117c36 */ /* 0x000fe20008000000 */
[----:B-1----:R-:W2:Y:S03]  /*12b0*/  LDG.E.128 R4, desc[UR12][R22.64+0x10] ;  /* 0x0000100c16047981 */ /* 0x002ea6000c1e1d00 */
[----:B------:R-:W-:Y:S01]  /*12c0*/  IMAD.WIDE.U32 R8, R17, 0x10, R2 ;  /* 0x0000001011087825 */ /* 0x000fe200078e0002 */
[----:B------:R-:W3:Y:S05]  /*12d0*/  LDG.E.128 R12, desc[UR12][R20.64+0x10] ;  /* 0x0000100c140c7981 */ /* 0x000eea000c1e1d00 */
        /* <DEDUP_REMOVED lines=8> */
[----:B------:R-:W3:Y:S01]  /*1360*/  LDG.E.64 R12, desc[UR12][R20.64+0x10] ;  /* 0x0000100c140c7981 */ /* 0x000ee2000c1e1b00 */
[----:B------:R-:W-:Y:S01]  /*1370*/  DADD R14, R26, R14 ;  /* 0x000000001a0e7229 */ /* 0x000fe2000000000e */
[----:B------:R-:W-:Y:S01]  /*1380*/  UISETP.NE.AND UP0, UPT, UR7, 0x2, UPT ;  /* 0x000000020700788c */ /* 0x000fe2000bf05270 */
[----:B------:R-:W-:Y:S01]  /*1390*/  VIADD R17, R17, UR11 ;  /* 0x0000000b11117c36 */ /* 0x000fe20008000000 */
[----:B---3--:R-:W-:-:S07]  /*13a0*/  DADD R12, R10, R12 ;  /* 0x000000000a0c7229 */ /* 0x008fce000000000c */
[----:B------:R2:W-:Y:S01]  /*13b0*/  STG.E.128 desc[UR12][R20.64+0x10], R12 ;  /* 0x0000100c14007986 */ /* 0x0005e2000c101d0c */
[----:B------:R-:W-:Y:S05]  /*13c0*/  BRA.U !UP0, `(.L_x_20) ;  /* 0x0000000d08787547 */ /* 0x000fea000b800000 */
[----:B--2---:R-:W-:Y:S01]  /*13d0*/  IMAD.WIDE.U32 R12, R17, 0x10, R2 ;  /* 0x00000010110c7825 */ /* 0x004fe200078e0002 */
[----:B------:R-:W2:Y:S04]  /*13e0*/  LDG.E.128 R8, desc[UR12][R22.64+0x20] ;  /* 0x0000200c16087981 */ /* 0x000ea8000c1e1d00 */
[----:B------:R-:W3:Y:S04]  /*13f0*/  LDG.E.128 R4, desc[UR12][R20.64+0x20] ;  /* 0x0000200c14047981 */ /* 0x000ee8000c1e1d00 */
        /* <DEDUP_REMOVED lines=8> */
[----:B------:R-:W2:Y:S01]  /*1480*/  LDG.E.64 R4, desc[UR12][R20.64+0x20] ;  /* 0x0000200c14047981 */ /* 0x000ea2000c1e1b00 */
[----:B------:R-:W-:Y:S02]  /*1490*/  DADD R6, R14, R6 ;  /* 0x000000000e067229 */ /* 0x000fe40000000006 */
[----:B--2---:R-:W-:-:S07]  /*14a0*/  DADD R4, R2, R4 ;  /* 0x0000000002047229 */ /* 0x004fce0000000004 */
[----:B------:R3:W-:Y:S01]  /*14b0*/  STG.E.128 desc[UR12][R20.64+0x20], R4 ;  /* 0x0000200414007986 */ /* 0x0007e2000c101d0c */
[----:B------:R-:W-:Y:S05]  /*14c0*/  BRA `(.L_x_20) ;  /* 0x0000000c00387947 */ /* 0x000fea0003800000 */
.L_x_17:
[----:B------:R-:W-:Y:S01]  /*14d0*/  PRMT R16, RZ, 0x7610, R16 ;  /* 0x00007610ff107816 */ /* 0x000fe20000000010 */
[----:B------:R-:W-:Y:S01]  /*14e0*/  UMOV UR4, URZ ;  /* 0x000000ff00047c82 */ /* 0x000fe20008000000 */
[----:B------:R-:W-:-:S05]  /*14f0*/  UMOV UR5, URZ ;  /* 0x000000ff00057c82 */ /* 0x000fca0008000000 */
.L_x_25:
[----:B------:R-:W-:Y:S02]  /*1500*/  USHF.R.U32.HI UR16, URZ, 0x1, UR14 ;  /* 0x00000001ff107899 */ /* 0x000fe4000801160e */
[----:B------:R-:W-:Y:S02]  /*1510*/  UIADD3 UR6, UPT, UPT, UR5, 0x1, URZ ;  /* 0x0000000105067890 */ /* 0x000fe4000fffe0ff */
[----:B------:R-:W-:Y:S02]  /*1520*/  USHF.R.U32.HI UR7, URZ, 0x1, UR14 ;  /* 0x00000001ff077899 */ /* 0x000fe4000801160e */
[----:B--2---:R-:W-:Y:S01]  /*1530*/  IMAD.U32 R3, RZ, RZ, UR16 ;  /* 0x00000010ff037e24 */ /* 0x004fe2000f8e00ff */
[----:B------:R-:W-:Y:S01]  /*1540*/  UIADD3 UR8, UPT, UPT, UR5, 0x1, URZ ;  /* 0x0000000105087890 */ /* 0x000fe2000fffe0ff */
[----:B------:R-:W-:Y:S01]  /*1550*/  MOV R0, UR6 ;  /* 0x0000000600007c02 */ /* 0x000fe20008000f00 */
[----:B------:R-:W-:Y:S01]  /*1560*/  UIADD3 UR6, UPT, UPT, -UR14, URZ, URZ ;  /* 0x000000ff0e067290 */ /* 0x000fe2000fffe1ff */
[----:B01----:R-:W-:-:S02]  /*1570*/  IMAD.U32 R5, RZ, RZ, UR7 ;  /* 0x00000007ff057e24 */ /* 0x003fc4000f8e00ff */
[----:B------:R-:W-:Y:S01]  /*1580*/  VIADDMNMX.U32 R0, R3, UR5, R0, !PT ;  /* 0x0000000503007c46 */ /* 0x000fe2000f800000 */
[----:B------:R-:W-:Y:S02]  /*1590*/  IMAD.U32 R2, RZ, RZ, UR8 ;  /* 0x00000008ff027e24 */ /* 0x000fe4000f8e00ff */
[----:B------:R-:W-:Y:S01]  /*15a0*/  IMAD.U32 R3, RZ, RZ, UR5 ;  /* 0x00000005ff037e24 */ /* 0x000fe2000f8e00ff */
[----:B------:R-:W-:Y:S02]  /*15b0*/  R2UR UR7, R0 ;  /* 0x00000000000772ca */ /* 0x000fe400000e0000 */
[----:B------:R-:W-:-:S04]  /*15c0*/  VIADDMNMX.U32 R2, R5, UR5, R2, !PT ;  /* 0x0000000505027c46 */ /* 0x000fc8000f800002 */
[----:B------:R-:W-:-:S07]  /*15d0*/  R2UR UR10, R2 ;  /* 0x00000000020a72ca */ /* 0x000fce00000e0000 */
[----:B------:R-:W-:-:S04]  /*15e0*/  UIMAD UR8, UR4, UR14, -UR7 ;  /* 0x0000000e040872a4 */ /* 0x000fc8000f8e0a07 */
[----:B------:R-:W-:Y:S02]  /*15f0*/  UISETP.GT.U32.AND UP1, UPT, UR8, -0x4, UPT ;  /* 0xfffffffc0800788c */ /* 0x000fe4000bf24070 */
[----:B------:R-:W-:-:S04]  /*1600*/  UIMAD UR6, UR4, UR6, UR10 ;  /* 0x00000006040672a4 */ /* 0x000fc8000f8e020a */
[----:B------:R-:W-:-:S03]  /*1610*/  ULOP3.LUT UP0, URZ, UR6, 0x3, URZ, 0xc0, !UPT ;  /* 0x0000000306ff7892 */ /* 0x000fc6000f80c0ff */
[----:B------:R-:W-:Y:S01]  /*1620*/  UMOV UR6, URZ ;  /* 0x000000ff00067c82 */ /* 0x000fe20008000000 */
[----:B------:R-:W-:Y:S07]  /*1630*/  BRA.U UP1, `(.L_x_21) ;  /* 0x0000000501807547 */ /* 0x000fee000b800000 */
[----:B------:R-:W0:Y:S01]  /*1640*/  LDCU UR8, c[0x0][0x380] ;  /* 0x00007000ff0877ac */ /* 0x000e220008000800 */
[----:B------:R-:W1:Y:S01]  /*1650*/  LDC.64 R28, c[0x0][0x390] ;  /* 0x0000e400ff1c7b82 */ /* 0x000e620000000a00 */
[----:B------:R-:W-:Y:S02]  /*1660*/  UIADD3 UR6, UPT, UPT, -UR14, URZ, URZ ;  /* 0x000000ff0e067290 */ /* 0x000fe4000fffe1ff */
[----:B------:R-:W-:Y:S02]  /*1670*/  USHF.L.U32 UR9, UR11, 0x1, URZ ;  /* 0x000000010b097899 */ /* 0x000fe400080006ff */
[----:B------:R-:W-:Y:S01]  /*1680*/  UIMAD UR6, UR4, UR6, UR7 ;  /* 0x00000006040672a4 */ /* 0x000fe2000f8e0207 */
[----:B------:R-:W2:Y:S03]  /*1690*/  LDCU.64 UR18, c[0x0][0x388] ;  /* 0x00007100ff1277ac */ /* 0x000ea60008000a00 */
[----:B------:R-:W-:-:S02]  /*16a0*/  ULOP3.LUT UR6, UR6, 0xfffffffc, URZ, 0xc0, !UPT ;  /* 0xfffffffc06067892 */ /* 0x000fc4000f8ec0ff */
[----:B------:R-:W-:Y:S01]  /*16b0*/  UIMAD UR15, UR11, 0x3, URZ ;  /* 0x000000030b0f78a4 */ /* 0x000fe2000f8e02ff */
[----:B0-----:R-:W-:Y:S01]  /*16c0*/  IMAD.U32 R3, RZ, RZ, UR8 ;  /* 0x00000008ff037e24 */ /* 0x001fe2000f8e00ff */
[----:B------:R-:W-:Y:S01]  /*16d0*/  UIADD3 UR7, UPT, UPT, -UR6, URZ, URZ ;  /* 0x000000ff06077290 */ /* 0x000fe2000fffe1ff */
[----:B------:R-:W-:Y:S02]  /*16e0*/  UMOV UR8, UR11 ;  /* 0x0000000b00087c82 */ /* 0x000fe40008000000 */
[----:B------:R-:W-:Y:S01]  /*16f0*/  IMAD R2, R18, R3, UR5 ;  /* 0x0000000512027e24 */ /* 0x000fe2000f8e0203 */
[----:B------:R-:W-:Y:S01]  /*1700*/  MOV R3, UR5 ;  /* 0x0000000500037c02 */ /* 0x000fe20008000f00 */
[----:B------:R-:W-:Y:S02]  /*1710*/  UMOV UR6, URZ ;  /* 0x000000ff00067c82 */ /* 0x000fe40008000000 */
[----:B--2---:R-:W-:-:S07]  /*1720*/  VIADD R0, R2, UR16 ;  /* 0x0000001002007c36 */ /* 0x004fce0008000000 */
.L_x_22:
[----:B------:R-:W-:Y:S01]  /*1730*/  UIMAD.WIDE.U32 UR16, UR6, 0x10, UR18 ;  /* 0x00000010061078a5 */ /* 0x000fe2000f8e0012 */
[----:B01----:R-:W-:-:S05]  /*1740*/  IMAD.WIDE R32, R0, 0x10, R28 ;  /* 0x0000001000207825 */ /* 0x003fca00078e021c */
[----:B------:R-:W-:Y:S01]  /*1750*/  IMAD.U32 R8, RZ, RZ, UR16 ;  /* 0x00000010ff087e24 */ /* 0x000fe2000f8e00ff */
[----:B------:R-:W2:Y:S01]  /*1760*/  LDG.E.128 R4, desc[UR12][R32.64] ;  /* 0x0000000c20047981 */ /* 0x000ea2000c1e1d00 */
[----:B------:R-:W-:-:S06]  /*1770*/  IMAD.U32 R9, RZ, RZ, UR17 ;  /* 0x00000011ff097e24 */ /* 0x000fcc000f8e00ff */
        /* <DEDUP_REMOVED lines=11> */
[----:B------:R-:W-:Y:S01]  /*1830*/  UIMAD.WIDE.U32 UR16, UR8, 0x10, UR18 ;  /* 0x00000010081078a5 */ /* 0x000fe2000f8e0012 */
[----:B------:R-:W-:Y:S02]  /*1840*/  DADD R26, R10, R14 ;  /* 0x000000000a1a7229 */ /* 0x000fe4000000000e */
[----:B------:R-:W0:Y:S01]  /*1850*/  LDG.E.128 R12, desc[UR12][R30.64+0x10] ;  /* 0x0000100c1e0c7981 */ /* 0x000e22000c1e1d00 */
[----:B--2---:R-:W-:Y:S02]  /*1860*/  DADD R24, R4, R24 ;  /* 0x0000000004187229 */ /* 0x004fe40000000018 */
[----:B------:R-:W-:-:S02]  /*1870*/  IMAD.U32 R4, RZ, RZ, UR16 ;  /* 0x00000010ff047e24 */ /* 0x000fc4000f8e00ff */
[----:B------:R-:W-:-:S03]  /*1880*/  IMAD.U32 R5, RZ, RZ, UR17 ;  /* 0x00000011ff057e24 */ /* 0x000fc6000f8e00ff */
        /* <DEDUP_REMOVED lines=9> */
[----:B------:R0:W-:Y:S04]  /*1920*/  STG.E.128 desc[UR12][R32.64+0x10], R20 ;  /* 0x0000101420007986 */ /* 0x0001e8000c101d0c */
[----:B-1----:R-:W2:Y:S01]  /*1930*/  LDG.E.64 R24, desc[UR12][R30.64+0x10] ;  /* 0x0000100c1e187981 */ /* 0x002ea2000c1e1b00 */
[----:B------:R-:W-:Y:S01]  /*1940*/  UIMAD.WIDE.U32 UR16, UR9, 0x10, UR18 ;  /* 0x00000010091078a5 */ /* 0x000fe2000f8e0012 */
[----:B------:R-:W-:Y:S02]  /*1950*/  DADD R26, R6, R14 ;  /* 0x00000000061a7229 */ /* 0x000fe4000000000e */
[----:B------:R-:W0:Y:S03]  /*1960*/  LDG.E.128 R12, desc[UR12][R30.64+0x20] ;  /* 0x0000200c1e0c7981 */ /* 0x000e26000c1e1d00 */
[----:B------:R-:W-:Y:S01]  /*1970*/  MOV R4, UR16 ;  /* 0x0000001000047c02 */ /* 0x000fe20008000f00 */
[----:B------:R-:W-:Y:S01]  /*1980*/  IMAD.U32 R5, RZ, RZ, UR17 ;  /* 0x00000011ff057e24 */ /* 0x000fe2000f8e00ff */
        /* <DEDUP_REMOVED lines=14> */
[----:B------:R-:W3:Y:S03]  /*1a70*/  LDG.E.128 R12, desc[UR12][R30.64+0x30] ;  /* 0x0000300c1e0c7981 */ /* 0x000ee6000c1e1d00 */
[----:B------:R-:W-:-:S02]  /*1a80*/  IMAD.U32 R36, RZ, RZ, UR16 ;  /* 0x00000010ff247e24 */ /* 0x000fc4000f8e00ff */
        /* <DEDUP_REMOVED lines=14> */
[----:B------:R-:W-:-:S04]  /*1b70*/  UIADD3 UR7, UPT, UPT, UR7, 0x4, URZ ;  /* 0x0000000407077890 */ /* 0x000fc8000fffe0ff */
[----:B------:R-:W-:Y:S01]  /*1b80*/  UISETP.NE.AND UP1, UPT, UR7, URZ, UPT ;  /* 0x000000ff0700728c */ /* 0x000fe2000bf25270 */
[----:B------:R-:W-:Y:S01]  /*1b90*/  VIADD R3, R3, 0x4 ;  /* 0x0000000403037836 */ /* 0x000fe20000000000 */
[----:B------:R-:W-:Y:S01]  /*1ba0*/  UIADD3 UR6, UPT, UPT, UR11, UR6, UR11 ;  /* 0x000000060b067290 */ /* 0x000fe2000fffe00b */
[----:B------:R-:W-:Y:S01]  /*1bb0*/  VIADD R0, R0, 0x4 ;  /* 0x0000000400007836 */ /* 0x000fe20000000000 */
[----:B------:R-:W-:Y:S01]  /*1bc0*/  IADD3 R2, PT, PT, R2, 0x4, RZ ;  /* 0x0000000402027810 */ /* 0x000fe20007ffe0ff */
[----:B------:R-:W-:Y:S02]  /*1bd0*/  ULEA UR9, UR11, UR9, 0x2 ;  /* 0x000000090b097291 */ /* 0x000fe4000f8e10ff */
[----:B------:R-:W-:Y:S02]  /*1be0*/  UIADD3 UR6, UPT, UPT, UR11, UR6, UR11 ;  /* 0x000000060b067290 */ /* 0x000fe4000fffe00b */
[----:B------:R-:W-:Y:S02]  /*1bf0*/  ULEA UR15, UR11, UR15, 0x2 ;  /* 0x0000000f0b0f7291 */ /* 0x000fe4000f8e10ff */
[----:B------:R-:W-:Y:S01]  /*1c00*/  ULEA UR8, UR11, UR8, 0x2 ;  /* 0x000000080b087291 */ /* 0x000fe2000f8e10ff */
[----:B--2---:R-:W-:-:S07]  /*1c10*/  DADD R12, R8, R12 ;  /* 0x00000000080c7229 */ /* 0x004fce000000000c */
[----:B------:R0:W-:Y:S01]  /*1c20*/  STG.E.128 desc[UR12][R30.64+0x30], R12 ;  /* 0x0000300c1e007986 */ /* 0x0001e2000c101d0c */
[----:B------:R-:W-:Y:S05]  /*1c30*/  BRA.U UP1, `(.L_x_22) ;  /* 0xfffffff901bc7547 */ /* 0x000fea000b83ffff */
.L_x_21:
[----:B------:R-:W-:Y:S05]  /*1c40*/  BRA.U !UP0, `(.L_x_23) ;  /* 0x0000000508407547 */ /* 0x000fea000b800000 */
[----:B------:R-:W-:Y:S01]  /*1c50*/  PRMT R0, R16, 0x9910, RZ ;  /* 0x0000991010007816 */ /* 0x000fe200000000ff */
[----:B------:R-:W-:Y:S02]  /*1c60*/  UPRMT UR7, UR10, 0x9910, URZ ;  /* 0x000099100a077896 */ /* 0x000fe400080000ff */
[----:B------:R-:W-:Y:S01]  /*1c70*/  UPRMT UR8, UR14, 0x9910, URZ ;  /* 0x000099100e087896 */ /* 0x000fe200080000ff */
[----:B------:R-:W-:Y:S01]  /*1c80*/  R2UR UR9, R0 ;  /* 0x00000000000972ca */ /* 0x000fe200000e0000 */
[----:B------:R-:W-:-:S12]  /*1c90*/  USHF.R.U32.HI UR15, URZ, 0x1, UR14 ;  /* 0x00000001ff0f7899 */ /* 0x000fd8000801160e */
[----:B------:R-:W-:Y:S02]  /*1ca0*/  UIMAD UR7, UR8, UR9, UR7 ;  /* 0x00000009080772a4 */ /* 0x000fe4000f8e0207 */
[----:B------:R-:W-:Y:S02]  /*1cb0*/  ULOP3.LUT UR8, UR10, 0x1, URZ, 0xc0, !UPT ;  /* 0x000000010a087892 */ /* 0x000fe4000f8ec0ff */
[----:B------:R-:W-:Y:S02]  /*1cc0*/  ULOP3.LUT UR7, UR7, 0x3, URZ, 0xc0, !UPT ;  /* 0x0000000307077892 */ /* 0x000fe4000f8ec0ff */
[----:B------:R-:W-:Y:S02]  /*1cd0*/  UISETP.NE.U32.AND UP1, UPT, UR8, 0x1, UPT ;  /* 0x000000010800788c */ /* 0x000fe4000bf25070 */
[----:B------:R-:W-:-:S09]  /*1ce0*/  UISETP.NE.AND UP0, UPT, UR7, 0x1, UPT ;  /* 0x000000010700788c */ /* 0x000fd2000bf05270 */
[----:B------:R-:W-:Y:S05]  /*1cf0*/  BRA.U !UP0, `(.L_x_24) ;  /* 0x0000000108b07547 */ /* 0x000fea000b800000 */
[----:B------:R-:W1:Y:S01]  /*1d00*/  LDCU UR7, c[0x0][0x380] ;  /* 0x00007000ff0777ac */ /* 0x000e620008000800 */
[----:B0-----:R-:W0:Y:S01]  /*1d10*/  LDC.64 R20, c[0x0][0x390] ;  /* 0x0000e400ff147b82 */ /* 0x001e220000000a00 */
[----:B------:R-:W2:Y:S01]  /*1d20*/  LDCU.64 UR8, c[0x0][0x388] ;  /* 0x00007100ff0877ac */ /* 0x000ea20008000a00 */
[----:B-1----:R-:W-:Y:S01]  /*1d30*/  IMAD R13, R18, UR7, R3 ;  /* 0x00000007120d7c24 */ /* 0x002fe2000f8e0203 */
[----:B--2---:R-:W-:-:S03]  /*1d40*/  UIMAD.WIDE.U32 UR16, UR6, 0x10, UR8 ;  /* 0x00000010061078a5 */ /* 0x004fc6000f8e0008 */
[----:B------:R-:W-:-:S04]  /*1d50*/  VIADD R23, R13, UR15 ;  /* 0x0000000f0d177c36 */ /* 0x000fc80008000000 */
[----:B0-----:R-:W-:-:S04]  /*1d60*/  IMAD.WIDE R22, R23, 0x10, R20 ;  /* 0x0000001017167825 */ /* 0x001fc800078e0214 */
        /* <DEDUP_REMOVED lines=14> */
[----:B------:R-:W-:Y:S01]  /*1e50*/  UIADD3 UR10, UPT, UPT, UR11, UR6, URZ ;  /* 0x000000060b0a7290 */ /* 0x000fe2000fffe0ff */
[----:B------:R-:W-:Y:S02]  /*1e60*/  DADD R30, R6, R14 ;  /* 0x00000000061e7229 */ /* 0x000fe4000000000e */
[----:B------:R-:W3:Y:S01]  /*1e70*/  LDG.E.128 R12, desc[UR12][R20.64+0x10] ;  /* 0x0000100c140c7981 */ /* 0x000ee2000c1e1d00 */
[----:B------:R-:W-:-:S06]  /*1e80*/  UIMAD.WIDE.U32 UR6, UR10, 0x10, UR8 ;  /* 0x000000100a0678a5 */ /* 0x000fcc000f8e0008 */
[----:B------:R-:W-:Y:S02]  /*1e90*/  IMAD.U32 R32, RZ, RZ, UR6 ;  /* 0x00000006ff207e24 */ /* 0x000fe4000f8e00ff */
[----:B------:R-:W-:Y:S01]  /*1ea0*/  IMAD.U32 R33, RZ, RZ, UR7 ;  /* 0x00000007ff217e24 */ /* 0x000fe2000f8e00ff */
[----:B--2---:R-:W-:-:S07]  /*1eb0*/  DADD R28, R8, R28 ;  /* 0x00000000081c7229 */ /* 0x004fce000000001c */
[----:B------:R1:W-:Y:S04]  /*1ec0*/  STG.E.128 desc[UR12][R20.64], R28 ;  /* 0x0000001c14007986 */ /* 0x0003e8000c101d0c */
[----:B------:R-:W0:Y:S04]  /*1ed0*/  LDG.E.128 R4, desc[UR12][R32.64] ;  /* 0x0000000c20047981 */ /* 0x000e28000c1e1d00 */
[----:B------:R-:W0:Y:S02]  /*1ee0*/  LDG.E.128 R8, desc[UR12][R22.64+0x10] ;  /* 0x0000100c16087981 */ /* 0x000e24000c1e1d00 */
[----:B0-----:R-:W-:-:S02]  /*1ef0*/  DMUL R24, R10, R6 ;  /* 0x000000060a187228 */ /* 0x001fc40000000000 */
        /* <DEDUP_REMOVED lines=8> */
[----:B------:R-:W-:Y:S01]  /*1f80*/  IADD3 R3, PT, PT, R3, 0x2, RZ ;  /* 0x0000000203037810 */ /* 0x000fe20007ffe0ff */
[----:B------:R-:W-:Y:S01]  /*1f90*/  UIADD3 UR6, UPT, UPT, UR11, UR10, URZ ;  /* 0x0000000a0b067290 */ /* 0x000fe2000fffe0ff */
[----:B--2---:R-:W-:-:S07]  /*1fa0*/  DADD R8, R8, R12 ;  /* 0x0000000008087229 */ /* 0x004fce000000000c */
[----:B------:R1:W-:Y:S04]  /*1fb0*/  STG.E.128 desc[UR12][R20.64+0x10], R8 ;  /* 0x0000100814007986 */ /* 0x0003e8000c101d0c */
.L_x_24:
[----:B------:R-:W-:Y:S05]  /*1fc0*/  BRA.U UP1, `(.L_x_23) ;  /* 0x0000000101607547 */ /* 0x000fea000b800000 */
[----:B------:R-:W2:Y:S01]  /*1fd0*/  LDCU UR7, c[0x0][0x380] ;  /* 0x00007000ff0777ac */ /* 0x000ea20008000800 */
[----:B01----:R-:W0:Y:S01]  /*1fe0*/  LDC.64 R4, c[0x0][0x390] ;  /* 0x0000e400ff047b82 */ /* 0x003e220000000a00 */
[----:B------:R-:W1:Y:S01]  /*1ff0*/  LDCU.64 UR8, c[0x0][0x388] ;  /* 0x00007100ff0877ac */ /* 0x000e620008000a00 */
[----:B--2---:R-:W-:Y:S01]  /*2000*/  IMAD R3, R18, UR7, R3 ;  /* 0x0000000712037c24 */ /* 0x004fe2000f8e0203 */
[----:B-1----:R-:W-:-:S03]  /*2010*/  UIMAD.WIDE.U32 UR6, UR6, 0x10, UR8 ;  /* 0x00000010060678a5 */ /* 0x002fc6000f8e0008 */
[----:B------:R-:W-:-:S04]  /*2020*/  VIADD R21, R3, UR15 ;  /* 0x0000000f03157c36 */ /* 0x000fc80008000000 */
[----:B0-----:R-:W-:-:S04]  /*2030*/  IMAD.WIDE R20, R21, 0x10, R4 ;  /* 0x0000001015147825 */ /* 0x001fc800078e0204 */
[----:B------:R-:W-:Y:S01]  /*2040*/  IMAD.U32 R24, RZ, RZ, UR6 ;  /* 0x00000006ff187e24 */ /* 0x000fe2000f8e00ff */
[----:B------:R-:W2:Y:S01]  /*2050*/  LDG.E.128 R12, desc[UR12][R20.64] ;  /* 0x0000000c140c7981 */ /* 0x000ea2000c1e1d00 */
[----:B------:R-:W-:-:S05]  /*2060*/  IMAD.U32 R25, RZ, RZ, UR7 ;  /* 0x00000007ff197e24 */ /* 0x000fca000f8e00ff */
        /* <DEDUP_REMOVED lines=10> */
[----:B------:R-:W3:Y:S01]  /*2110*/  LDG.E.64 R4, desc[UR12][R2.64] ;  /* 0x0000000c02047981 */ /* 0x000ee2000c1e1b00 */
[----:B------:R-:W-:Y:S02]  /*2120*/  DADD R6, R14, R6 ;  /* 0x000000000e067229 */ /* 0x000fe40000000006 */
[----:B---3--:R-:W-:-:S07]  /*2130*/  DADD R4, R12, R4 ;  /* 0x000000000c047229 */ /* 0x008fce0000000004 */
[----:B------:R2:W-:Y:S04]  /*2140*/  STG.E.128 desc[UR12][R2.64], R4 ;  /* 0x0000000402007986 */ /* 0x0005e8000c101d0c */
.L_x_23:
[----:B------:R-:W3:Y:S01]  /*2150*/  LDCU UR8, c[0x0][0x380] ;  /* 0x00007000ff0877ac */ /* 0x000ee20008000800 */
[----:B------:R-:W-:Y:S01]  /*2160*/  VIADD R16, R16, 0x1 ;  /* 0x0000000110107836 */ /* 0x000fe20000000000 */
[----:B------:R-:W-:Y:S02]  /*2170*/  UIADD3 UR5, UPT, UPT, UR5, UR14, URZ ;  /* 0x0000000e05057290 */ /* 0x000fe4000fffe0ff */
[----:B------:R-:W-:Y:S02]  /*2180*/  UIADD3 UR4, UPT, UPT, UR4, 0x1, URZ ;  /* 0x0000000104047890 */ /* 0x000fe4000fffe0ff */
[----:B---3--:R-:W-:-:S09]  /*2190*/  UISETP.GE.AND UP0, UPT, UR5, UR8, UPT ;  /* 0x000000080500728c */ /* 0x008fd2000bf06270 */
[----:B------:R-:W-:Y:S05]  /*21a0*/  BRA.U !UP0, `(.L_x_25) ;  /* 0xfffffff108d47547 */ /* 0x000fea000b83ffff */
.L_x_20:
[----:B------:R-:W-:-:S04]  /*21b0*/  USHF.L.U32 UR14, UR14, 0x1, URZ ;  /* 0x000000010e0e7899 */ /* 0x000fc800080006ff */
[----:B------:R-:W-:-:S09]  /*21c0*/  UISETP.GT.AND UP0, UPT, UR14, UR8, UPT ;  /* 0x000000080e00728c */ /* 0x000fd2000bf04270 */
[----:B------:R-:W-:Y:S05]  /*21d0*/  BRA.U !UP0, `(.L_x_26) ;  /* 0xffffffe908587547 */ /* 0x000fea000b83ffff */
[----:B------:R-:W-:Y:S05]  /*21e0*/  EXIT ;  /* 0x000000000000794d */ /* 0x000fea0003800000 */
.L_x_27:
        /* <DEDUP_REMOVED lines=9> */
.L_x_29:


//--------------------- .nv.shared.reserved.0     --------------------------
	.section	.nv.shared.reserved.0,"aw",@nobits
	.weak		__nv_reservedSMEM_offset_0_alias
	.size		__nv_reservedSMEM_offset_0_alias, 0, 64
	.other		__nv_reservedSMEM_offset_0_alias,@"STO_CUDA_RESERVED_SHARED STV_DEFAULT"
__nv_reservedSMEM_offset_0_alias:
	.zero		0
	.zero		64


//--------------------- .nv.constant0._Z23kernel_InPlaceTransposeiP7double2 --------------------------
	.section	.nv.constant0._Z23kernel_InPlaceTransposeiP7double2,"a",@progbits
	.sectionflags	@""
	.align	4
.nv.constant0._Z23kernel_InPlaceTransposeiP7double2:
	.zero		912


//--------------------- .nv.constant0._Z10kernel_FFTiP7double2S0_ --------------------------
	.section	.nv.constant0._Z10kernel_FFTiP7double2S0_,"a",@progbits
	.sectionflags	@""
	.align	4
.nv.constant0._Z10kernel_FFTiP7double2S0_:
	.zero		920


//--------------------- SYMBOLS --------------------------

	.type		.nv.reservedSmem.offset0,@object
	.size		.nv.reservedSmem.offset0,0x4
